def matmul_kernel(
    a_ptr,
    b_ptr,
    c_ptr,
    M,
    N,
    K,
    stride_am,
    stride_ak,
    stride_bk,
    stride_bn,
    stride_cm,
    stride_cn,
    BLOCK_M: tl.constexpr,
    BLOCK_N: tl.constexpr,
    BLOCK_K: tl.constexpr,
    GROUP_M: tl.constexpr,
):
    pid = tl.program_id(axis=0)
    num_pid_m = tl.cdiv(M, BLOCK_M)
    num_pid_n = tl.cdiv(N, BLOCK_N)
    num_pid_in_group = GROUP_M * num_pid_n
    group_id = pid // num_pid_in_group
    first_pid_m = group_id * GROUP_M
    group_size_m = min(num_pid_m - first_pid_m, GROUP_M)
    pid_m = first_pid_m + ((pid % num_pid_in_group) % group_size_m)
    pid_n = (pid % num_pid_in_group) // group_size_m

    offs_am = (pid_m * BLOCK_M + tl.arange(0, BLOCK_M)) % M
    offs_bn = (pid_n * BLOCK_N + tl.arange(0, BLOCK_N)) % N
    offs_k = tl.arange(0, BLOCK_K)
    a_ptrs = a_ptr + offs_am[:, None] * stride_am + offs_k[None, :] * stride_ak
    b_ptrs = b_ptr + offs_k[:, None] * stride_bk + offs_bn[None, :] * stride_bn

    acc = tl.zeros((BLOCK_M, BLOCK_N), dtype=tl.float32)
    for kk in range(0, tl.cdiv(K, BLOCK_K)):
        a = tl.load(a_ptrs, mask=offs_k[None, :] < K - kk * BLOCK_K, other=0.0)
        b = tl.load(b_ptrs, mask=offs_k[:, None] < K - kk * BLOCK_K, other=0.0)
        acc = tl.dot(a, b, acc)
        a_ptrs += BLOCK_K * stride_ak
        b_ptrs += BLOCK_K * stride_bk

    c = acc.to(c_ptr.dtype.element_ty)
    offs_cm = pid_m * BLOCK_M + tl.arange(0, BLOCK_M)
    offs_cn = pid_n * BLOCK_N + tl.arange(0, BLOCK_N)
    c_ptrs = c_ptr + offs_cm[:, None] * stride_cm + offs_cn[None, :] * stride_cn
    mask = (offs_cm[:, None] < M) & (offs_cn[None, :] < N)
    tl.store(c_ptrs, c, mask=mask)

# config = {"BLOCK_K": 32, "BLOCK_M": 64, "BLOCK_N": 64, "GROUP_M": 1, "arch": "sm_100", "dtype": "bf16", "num_ctas": 1, "num_stages": 3, "num_warps": 4}
# arch = sm_100


// ===== COMPILED SASS (sm_100a) =====

	.target	sm_100a

	.elftype	@"ET_EXEC"


//--------------------- .note.nv.tkinfo           --------------------------
	.section	.note.nv.tkinfo,"",@"SHT_NOTE"
	.sectionflags	@"SHF_NOTE_NV_TKINFO"
	.tkinfo
        /*0018*/ 	.word	0x00000081
        /*0030*/ 	.string	""
        /*0030*/ 	.string	"ptxas-blackwell"
        /*0030*/ 	.string	"Cuda compilation tools, release 12.9, V12.9.86"
        /*0030*/ 	.string	"Build cuda_12.9.r12.9/compiler.36037853_0"
        /*0030*/ 	.string	"-v  -suppress-debug-info  -lineinfo  -arch sm_100a "



//--------------------- .note.nv.cuver            --------------------------
	.section	.note.nv.cuver,"",@"SHT_NOTE"
	.sectionflags	@"SHF_NOTE_NV_CUVER"
        /*0018*/ 	.short	0x0001
        /*001a*/ 	.short	0x0064
        /*001c*/ 	.short	0x0001
        /*001e*/ 	.short	0x0000
        /*0020*/ 	.short	0x0001
        /*0022*/ 	.short	0x0000


//--------------------- .nv.info                  --------------------------
	.section	.nv.info,"",@"SHT_CUDA_INFO"
	.align	4


	//----- nvinfo : EIATTR_REGCOUNT
	.align		4
        /*0000*/ 	.byte	0x04, 0x2f
        /*0002*/ 	.short	(.L_4 - .L_3)
	.align		4
.L_3:
        /*0004*/ 	.word	index@(matmul_kernel)
        /*0008*/ 	.word	0x00000080


	//----- nvinfo : EIATTR_FRAME_SIZE
	.align		4
.L_4:
        /*000c*/ 	.byte	0x04, 0x11
        /*000e*/ 	.short	(.L_6 - .L_5)
	.align		4
.L_5:
        /*0010*/ 	.word	index@($__internal_2_$__cuda_sm10x_tcgen05_guardrail_trap_unallocated_columns_being_dealloced)
        /*0014*/ 	.word	0x00000000


	//----- nvinfo : EIATTR_FRAME_SIZE
	.align		4
.L_6:
        /*0018*/ 	.byte	0x04, 0x11
        /*001a*/ 	.short	(.L_8 - .L_7)
	.align		4
.L_7:
        /*001c*/ 	.word	index@($__internal_1_$__cuda_sm10x_tcgen05_guardrail_trap_phase_invalid_during_alloc)
        /*0020*/ 	.word	0x00000000


	//----- nvinfo : EIATTR_FRAME_SIZE
	.align		4
.L_8:
        /*0024*/ 	.byte	0x04, 0x11
        /*0026*/ 	.short	(.L_10 - .L_9)
	.align		4
.L_9:
        /*0028*/ 	.word	index@($__internal_0_$__cuda_sm10x_tcgen05_guardrail_trap_col_being_dealloced_not_returned_by_alloc)
        /*002c*/ 	.word	0x00000000


	//----- nvinfo : EIATTR_FRAME_SIZE
	.align		4
.L_10:
        /*0030*/ 	.byte	0x04, 0x11
        /*0032*/ 	.short	(.L_12 - .L_11)
	.align		4
.L_11:
        /*0034*/ 	.word	index@(matmul_kernel)
        /*0038*/ 	.word	0x00000000


	//----- nvinfo : EIATTR_MIN_STACK_SIZE
	.align		4
.L_12:
        /*003c*/ 	.byte	0x04, 0x12
        /*003e*/ 	.short	(.L_14 - .L_13)
	.align		4
.L_13:
        /*0040*/ 	.word	index@(matmul_kernel)
        /*0044*/ 	.word	0x00000000
.L_14:


//--------------------- .nv.info.matmul_kernel    --------------------------
	.section	.nv.info.matmul_kernel,"",@"SHT_CUDA_INFO"
	.sectionflags	@""
	.align	4


	//----- nvinfo : EIATTR_CUDA_API_VERSION
	.align		4
        /*0000*/ 	.byte	0x04, 0x37
        /*0002*/ 	.short	(.L_16 - .L_15)
.L_15:
        /*0004*/ 	.word	0x00000081


	//----- nvinfo : EIATTR_KPARAM_INFO
	.align		4
.L_16:
        /*0008*/ 	.byte	0x04, 0x17
        /*000a*/ 	.short	(.L_18 - .L_17)
.L_17:
        /*000c*/ 	.word	0x00000000
        /*0010*/ 	.short	0x000d
        /*0012*/ 	.short	0x0048
        /*0014*/ 	.byte	0x00, 0xf4, 0x21, 0x00


	//----- nvinfo : EIATTR_KPARAM_INFO
	.align		4
.L_18:
        /*0018*/ 	.byte	0x04, 0x17
        /*001a*/ 	.short	(.L_20 - .L_19)
.L_19:
        /*001c*/ 	.word	0x00000000
        /*0020*/ 	.short	0x000c
        /*0022*/ 	.short	0x0040
        /*0024*/ 	.byte	0x00, 0xf4, 0x21, 0x00


	//----- nvinfo : EIATTR_KPARAM_INFO
	.align		4
.L_20:
        /*0028*/ 	.byte	0x04, 0x17
        /*002a*/ 	.short	(.L_22 - .L_21)
.L_21:
        /*002c*/ 	.word	0x00000000
        /*0030*/ 	.short	0x000b
        /*0032*/ 	.short	0x0038
        /*0034*/ 	.byte	0x00, 0xf0, 0x11, 0x00


	//----- nvinfo : EIATTR_KPARAM_INFO
	.align		4
.L_22:
        /*0038*/ 	.byte	0x04, 0x17
        /*003a*/ 	.short	(.L_24 - .L_23)
.L_23:
        /*003c*/ 	.word	0x00000000
        /*0040*/ 	.short	0x000a
        /*0042*/ 	.short	0x0034
        /*0044*/ 	.byte	0x00, 0xf0, 0x11, 0x00


	//----- nvinfo : EIATTR_KPARAM_INFO
	.align		4
.L_24:
        /*0048*/ 	.byte	0x04, 0x17
        /*004a*/ 	.short	(.L_26 - .L_25)
.L_25:
        /*004c*/ 	.word	0x00000000
        /*0050*/ 	.short	0x0009
        /*0052*/ 	.short	0x0030
        /*0054*/ 	.byte	0x00, 0xf0, 0x11, 0x00


	//----- nvinfo : EIATTR_KPARAM_INFO
	.align		4
.L_26:
        /*0058*/ 	.byte	0x04, 0x17
        /*005a*/ 	.short	(.L_28 - .L_27)
.L_27:
        /*005c*/ 	.word	0x00000000
        /*0060*/ 	.short	0x0008
        /*0062*/ 	.short	0x002c
        /*0064*/ 	.byte	0x00, 0xf0, 0x11, 0x00


	//----- nvinfo : EIATTR_KPARAM_INFO
	.align		4
.L_28:
        /*0068*/ 	.byte	0x04, 0x17
        /*006a*/ 	.short	(.L_30 - .L_29)
.L_29:
        /*006c*/ 	.word	0x00000000
        /*0070*/ 	.short	0x0007
        /*0072*/ 	.short	0x0028
        /*0074*/ 	.byte	0x00, 0xf0, 0x11, 0x00


	//----- nvinfo : EIATTR_KPARAM_INFO
	.align		4
.L_30:
        /*0078*/ 	.byte	0x04, 0x17
        /*007a*/ 	.short	(.L_32 - .L_31)
.L_31:
        /*007c*/ 	.word	0x00000000
        /*0080*/ 	.short	0x0006
        /*0082*/ 	.short	0x0024
        /*0084*/ 	.byte	0x00, 0xf0, 0x11, 0x00


	//----- nvinfo : EIATTR_KPARAM_INFO
	.align		4
.L_32:
        /*0088*/ 	.byte	0x04, 0x17
        /*008a*/ 	.short	(.L_34 - .L_33)
.L_33:
        /*008c*/ 	.word	0x00000000
        /*0090*/ 	.short	0x0005
        /*0092*/ 	.short	0x0020
        /*0094*/ 	.byte	0x00, 0xf0, 0x11, 0x00


	//----- nvinfo : EIATTR_KPARAM_INFO
	.align		4
.L_34:
        /*0098*/ 	.byte	0x04, 0x17
        /*009a*/ 	.short	(.L_36 - .L_35)
.L_35:
        /*009c*/ 	.word	0x00000000
        /*00a0*/ 	.short	0x0004
        /*00a2*/ 	.short	0x001c
        /*00a4*/ 	.byte	0x00, 0xf0, 0x11, 0x00


	//----- nvinfo : EIATTR_KPARAM_INFO
	.align		4
.L_36:
        /*00a8*/ 	.byte	0x04, 0x17
        /*00aa*/ 	.short	(.L_38 - .L_37)
.L_37:
        /*00ac*/ 	.word	0x00000000
        /*00b0*/ 	.short	0x0003
        /*00b2*/ 	.short	0x0018
        /*00b4*/ 	.byte	0x00, 0xf0, 0x11, 0x00


	//----- nvinfo : EIATTR_KPARAM_INFO
	.align		4
.L_38:
        /*00b8*/ 	.byte	0x04, 0x17
        /*00ba*/ 	.short	(.L_40 - .L_39)
.L_39:
        /*00bc*/ 	.word	0x00000000
        /*00c0*/ 	.short	0x0002
        /*00c2*/ 	.short	0x0010
        /*00c4*/ 	.byte	0x00, 0xf4, 0x21, 0x00


	//----- nvinfo : EIATTR_KPARAM_INFO
	.align		4
.L_40:
        /*00c8*/ 	.byte	0x04, 0x17
        /*00ca*/ 	.short	(.L_42 - .L_41)
.L_41:
        /*00cc*/ 	.word	0x00000000
        /*00d0*/ 	.short	0x0001
        /*00d2*/ 	.short	0x0008
        /*00d4*/ 	.byte	0x00, 0xf4, 0x21, 0x00


	//----- nvinfo : EIATTR_KPARAM_INFO
	.align		4
.L_42:
        /*00d8*/ 	.byte	0x04, 0x17
        /*00da*/ 	.short	(.L_44 - .L_43)
.L_43:
        /*00dc*/ 	.word	0x00000000
        /*00e0*/ 	.short	0x0000
        /*00e2*/ 	.short	0x0000
        /*00e4*/ 	.byte	0x00, 0xf4, 0x21, 0x00


	//----- nvinfo : EIATTR_AT_ENTRY_FRAGMENTS
	.align		4
.L_44:
        /*00e8*/ 	.byte	0x04, 0x4f
        /*00ea*/ 	.short	(.L_46 - .L_45)


	//   ....[0]....
.L_45:
        /*00ec*/ 	.word	0x00000004


	//----- nvinfo : EIATTR_RESERVED_SMEM_USED
	.align		4
.L_46:
        /*00f0*/ 	.byte	0x01, 0x41
	.zero		2


	//----- nvinfo : EIATTR_SPARSE_MMA_MASK
	.align		4
        /*00f4*/ 	.byte	0x03, 0x50
        /*00f6*/ 	.short	0x0000


	//----- nvinfo : EIATTR_TCGEN05_1CTA_USED
	.align		4
        /*00f8*/ 	.byte	0x01, 0x51
	.zero		2


	//----- nvinfo : EIATTR_MAXREG_COUNT
	.align		4
        /*00fc*/ 	.byte	0x03, 0x1b
        /*00fe*/ 	.short	0x00ff


	//----- nvinfo : EIATTR_NUM_BARRIERS
	.align		4
        /*0100*/ 	.byte	0x02, 0x4c
        /*0102*/ 	.byte	0x01
	.zero		1


	//----- nvinfo : EIATTR_INT_WARP_WIDE_INSTR_OFFSETS
	.align		4
        /*0104*/ 	.byte	0x04, 0x31
        /*0106*/ 	.short	(.L_48 - .L_47)


	//   ....[0]....
.L_47:
        /*0108*/ 	.word	0x000018b0


	//   ....[1]....
        /*010c*/ 	.word	0x000018c0


	//   ....[2]....
        /*0110*/ 	.word	0x00002760


	//   ....[3]....
        /*0114*/ 	.word	0x00004ce0


	//   ....[4]....
        /*0118*/ 	.word	0x00004d30


	//----- nvinfo : EIATTR_COOP_GROUP_MASK_REGIDS
	.align		4
.L_48:
        /*011c*/ 	.byte	0x04, 0x29
        /*011e*/ 	.short	(.L_50 - .L_49)


	//   ....[0]....
.L_49:
        /*0120*/ 	.word	0xffffffff


	//   ....[1]....
        /*0124*/ 	.word	0xffffffff


	//   ....[2]....
        /*0128*/ 	.word	0xffffffff


	//   ....[3]....
        /*012c*/ 	.word	0xffffffff


	//----- nvinfo : EIATTR_COOP_GROUP_INSTR_OFFSETS
	.align		4
.L_50:
        /*0130*/ 	.byte	0x04, 0x28
        /*0132*/ 	.short	(.L_52 - .L_51)


	//   ....[0]....
.L_51:
        /*0134*/ 	.word	0x00000070


	//   ....[1]....
        /*0138*/ 	.word	0x00000330


	//   ....[2]....
        /*013c*/ 	.word	0x00004b70


	//   ....[3]....
        /*0140*/ 	.word	0x00004de0


	//----- nvinfo : EIATTR_VRC_CTA_INIT_COUNT
	.align		4
.L_52:
        /*0144*/ 	.byte	0x02, 0x4a
        /*0146*/ 	.byte	0x80
	.zero		1


	//----- nvinfo : EIATTR_MBARRIER_INSTR_OFFSETS
	.align		4
        /*0148*/ 	.byte	0x04, 0x39
        /*014a*/ 	.short	(.L_54 - .L_53)


	//   ....[0]....
.L_53:
        /*014c*/ 	.word	0x000019f0
        /*0150*/ 	.word	0x000000ff
        /*0154*/ 	.word	0x00000000
        /*0158*/ 	.short	0x0100
        /*015a*/ 	.byte	0x0f
	.zero		1


	//   ....[1]....
        /*015c*/ 	.word	0x000027a0
        /*0160*/ 	.word	0x000000ff
        /*0164*/ 	.word	0x00004008
        /*0168*/ 	.short	0x0100
        /*016a*/ 	.byte	0x0d
	.zero		1


	//   ....[2]....
        /*016c*/ 	.word	0x00003020
        /*0170*/ 	.word	0x000000ff
        /*0174*/ 	.word	0x00000000
        /*0178*/ 	.short	0x010a
        /*017a*/ 	.byte	0x0f
	.zero		1


	//   ....[3]....
        /*017c*/ 	.word	0x00003b10
        /*0180*/ 	.word	0x000000ff
        /*0184*/ 	.word	0x00000000
        /*0188*/ 	.short	0x010a
        /*018a*/ 	.byte	0x0f
	.zero		1


	//   ....[4]....
        /*018c*/ 	.word	0x00003c50
        /*0190*/ 	.word	0x000000ff
        /*0194*/ 	.word	0x00004000
        /*0198*/ 	.short	0x0108
        /*019a*/ 	.byte	0x0d
	.zero		1


	//   ....[5]....
        /*019c*/ 	.word	0x00003d30
        /*01a0*/ 	.word	0x000000ff
        /*01a4*/ 	.word	0x00004008
        /*01a8*/ 	.short	0x0108
        /*01aa*/ 	.byte	0x0d
	.zero		1


	//   ....[6]....
        /*01ac*/ 	.word	0x00004e00
        /*01b0*/ 	.word	0x000000ff
        /*01b4*/ 	.word	0x00000000
        /*01b8*/ 	.short	0x010a
        /*01ba*/ 	.byte	0x0f
	.zero		1


	//   ....[7]....
        /*01bc*/ 	.word	0x00004e30
        /*01c0*/ 	.word	0x000000ff
        /*01c4*/ 	.word	0x00000000
        /*01c8*/ 	.short	0x010a
        /*01ca*/ 	.byte	0x0f
	.zero		1


	//----- nvinfo : EIATTR_NUM_MBARRIERS
	.align		4
.L_54:
        /*01cc*/ 	.byte	0x03, 0x38
        /*01ce*/ 	.short	0x0002


	//----- nvinfo : EIATTR_EXIT_INSTR_OFFSETS
	.align		4
        /*01d0*/ 	.byte	0x04, 0x1c
        /*01d2*/ 	.short	(.L_56 - .L_55)


	//   ....[0]....
.L_55:
        /*01d4*/ 	.word	0x00004df0


	//----- nvinfo : EIATTR_REQNTID
	.align		4
.L_56:
        /*01d8*/ 	.byte	0x04, 0x10
        /*01da*/ 	.short	(.L_58 - .L_57)
.L_57:
        /*01dc*/ 	.word	0x00000080
        /*01e0*/ 	.word	0x00000001
        /*01e4*/ 	.word	0x00000001


	//----- nvinfo : EIATTR_CRS_STACK_SIZE
	.align		4
.L_58:
        /*01e8*/ 	.byte	0x04, 0x1e
        /*01ea*/ 	.short	(.L_60 - .L_59)
.L_59:
        /*01ec*/ 	.word	0x00000000


	//----- nvinfo : EIATTR_CBANK_PARAM_SIZE
	.align		4
.L_60:
        /*01f0*/ 	.byte	0x03, 0x19
        /*01f2*/ 	.short	0x0050


	//----- nvinfo : EIATTR_PARAM_CBANK
	.align		4
        /*01f4*/ 	.byte	0x04, 0x0a
        /*01f6*/ 	.short	(.L_62 - .L_61)
	.align		4
.L_61:
        /*01f8*/ 	.word	index@(.nv.constant0.matmul_kernel)
        /*01fc*/ 	.short	0x0380
        /*01fe*/ 	.short	0x0050


	//----- nvinfo : EIATTR_SW_WAR
	.align		4
.L_62:
        /*0200*/ 	.byte	0x04, 0x36
        /*0202*/ 	.short	(.L_64 - .L_63)
.L_63:
        /*0204*/ 	.word	0x00000008
.L_64:


//--------------------- .nv.compat                --------------------------
	.section	.nv.compat,"",@"SHT_CUDA_COMPAT_INFO"
	.align	4
        /*0000*/ 	.byte	0x02, 0x02, 0x02, 0x00, 0x02, 0x05, 0x05, 0x00, 0x02, 0x03, 0x00, 0x00, 0x02, 0x06, 0x01, 0x00


//--------------------- .nv.callgraph             --------------------------
	.section	.nv.callgraph,"",@"SHT_CUDA_CALLGRAPH"
	.align	4
	.sectionentsize	8
	.align		4
        /*0000*/ 	.word	0x00000000
	.align		4
        /*0004*/ 	.word	0xffffffff
	.align		4
        /*0008*/ 	.word	0x00000000
	.align		4
        /*000c*/ 	.word	0xfffffffe
	.align		4
        /*0010*/ 	.word	0x00000000
	.align		4
        /*0014*/ 	.word	0xfffffffd
	.align		4
        /*0018*/ 	.word	0x00000000
	.align		4
        /*001c*/ 	.word	0xfffffffc


//--------------------- .text.matmul_kernel       --------------------------
	.section	.text.matmul_kernel,"ax",@progbits
	.align	128
        .global         matmul_kernel
        .type           matmul_kernel,@function
        .size           matmul_kernel,(.L_x_20 - matmul_kernel)
        .other          matmul_kernel,@"STO_CUDA_ENTRY STV_DEFAULT"
matmul_kernel:
.text.matmul_kernel:
[----:B------:R-:W0:Y:S01]  /*0000*/  LDC R1, c[0x0][0x37c] ;  /* 0x0000df00ff017b82 */ /* 0x000e220000000800 */
[----:B------:R-:W1:Y:S01]  /*0010*/  S2R R0, SR_TID.X ;  /* 0x0000000000007919 */ /* 0x000e620000002100 */
[----:B------:R-:W2:Y:S01]  /*0020*/  LDCU.64 UR26, c[0x0][0x358] ;  /* 0x00006b00ff1a77ac */ /* 0x000ea20008000a00 */
[----:B-1----:R-:W-:-:S13]  /*0030*/  ISETP.GE.U32.AND P0, PT, R0, 0x20, PT ;  /* 0x000000200000780c */ /* 0x002fda0003f06070 */
[----:B------:R-:W-:Y:S02]  /*0040*/  VOTEU.ANY UP0, P0 ;  /* 0x0000000000ff7886 */ /* 0x000fe40000000100 */
[----:B0-2---:R-:W-:Y:S05]  /*0050*/  BRA.U UP0, `(.L_x_0) ;  /* 0x0000000100b87547 */ /* 0x005fea000b800000 */
[----:B------:R-:W0:Y:S01]  /*0060*/  S2UR UR6, SR_CgaCtaId ;  /* 0x00000000000679c3 */ /* 0x000e220000008800 */
[----:B------:R-:W-:Y:S01]  /*0070*/  NOP ;  /* 0x0000000000007918 */ /* 0x000fe20000000000 */
[----:B------:R-:W-:Y:S02]  /*0080*/  UMOV UR4, 0x40 ;  /* 0x0000004000047882 */ /* 0x000fe40000000000 */
[----:B0-----:R-:W-:-:S09]  /*0090*/  ULEA UR4, UR6, UR4, 0x18 ;  /* 0x0000000406047291 */ /* 0x001fd2000f8ec0ff */
[----:B------:R-:W0:Y:S01]  /*00a0*/  LDS.U8 R2, [UR4] ;  /* 0x00000004ff027984 */ /* 0x000e220008000000 */
[----:B------:R-:W-:Y:S02]  /*00b0*/  UMOV UR4, 0x400 ;  /* 0x0000040000047882 */ /* 0x000fe40000000000 */
[----:B------:R-:W-:Y:S01]  /*00c0*/  ULEA UR4, UR6, UR4, 0x18 ;  /* 0x0000000406047291 */ /* 0x000fe2000f8ec0ff */
[----:B0-----:R-:W-:-:S13]  /*00d0*/  ISETP.NE.AND P0, PT, R2, RZ, PT ;  /* 0x000000ff0200720c */ /* 0x001fda0003f05270 */
[----:B------:R-:W-:Y:S05]  /*00e0*/  @P0 BRA `(.L_x_1) ;  /* 0x00000000007c0947 */ /* 0x000fea0003800000 */
[----:B------:R-:W-:-:S13]  /*00f0*/  ELECT P0, URZ, PT ;  /* 0x0000000000ff782f */ /* 0x000fda0003800000 */
[----:B------:R-:W-:Y:S05]  /*0100*/  @!P0 BRA `(.L_x_2) ;  /* 0x0000000000848947 */ /* 0x000fea0003800000 */
[----:B------:R-:W-:Y:S01]  /*0110*/  UMOV UR5, 0x2 ;  /* 0x0000000200057882 */ /* 0x000fe20000000000 */
[----:B------:R-:W-:Y:S02]  /*0120*/  IMAD.MOV.U32 R5, RZ, RZ, 0x1 ;  /* 0x00000001ff057424 */ /* 0x000fe400078e00ff */
[----:B------:R-:W-:Y:S02]  /*0130*/  IMAD.MOV.U32 R3, RZ, RZ, 0x3 ;  /* 0x00000003ff037424 */ /* 0x000fe400078e00ff */
[----:B------:R-:W-:Y:S04]  /*0140*/  DEPBAR.LE SB0, 0x36 ;  /* 0x00008d800000791a */ /* 0x000fe80000000000 */
[----:B------:R-:W0:Y:S02]  /*0150*/  UTCATOMSWS.FIND_AND_SET.ALIGN UP1, UR5, UR5 ;  /* 0x00000005000575e3 */ /* 0x000e240008020800 */
[----:B0-----:R-:W-:-:S04]  /*0160*/  PLOP3.LUT P0, PT, PT, PT, UP1, 0x80, 0x8 ;  /* 0x000000000008781c */ /* 0x001fc80003f0f018 */
[----:B------:R-:W-:-:S04]  /*0170*/  SEL R2, RZ, 0xffffffff, !P0 ;  /* 0xffffffffff027807 */ /* 0x000fc80004000000 */
[----:B------:R-:W-:Y:S01]  /*0180*/  ISETP.NE.AND P0, PT, R2, RZ, PT ;  /* 0x000000ff0200720c */ /* 0x000fe20003f05270 */
[----:B------:R-:W-:-:S12]  /*0190*/  IMAD.U32 R2, RZ, RZ, UR5 ;  /* 0x00000005ff027e24 */ /* 0x000fd8000f8e00ff */
[----:B------:R-:W-:Y:S05]  /*01a0*/  @P0 BRA `(.L_x_3) ;  /* 0x0000000000240947 */ /* 0x000fea0003800000 */
.L_x_4:
[----:B------:R-:W-:Y:S05]  /*01b0*/  NANOSLEEP 0x64 ;  /* 0x000000640000795d */ /* 0x000fea0003800000 */
[----:B------:R-:W-:-:S05]  /*01c0*/  UMOV UR5, 0x2 ;  /* 0x0000000200057882 */ /* 0x000fca0000000000 */
[----:B------:R-:W-:Y:S04]  /*01d0*/  DEPBAR.LE SB0, 0x36 ;  /* 0x00008d800000791a */ /* 0x000fe80000000000 */
[----:B------:R-:W0:Y:S02]  /*01e0*/  UTCATOMSWS.FIND_AND_SET.ALIGN UP1, UR5, UR5 ;  /* 0x00000005000575e3 */ /* 0x000e240008020800 */
[----:B0-----:R-:W-:-:S04]  /*01f0*/  PLOP3.LUT P0, PT, PT, PT, UP1, 0x80, 0x8 ;  /* 0x000000000008781c */ /* 0x001fc80003f0f018 */
[----:B------:R-:W-:-:S04]  /*0200*/  SEL R2, RZ, 0xffffffff, !P0 ;  /* 0xffffffffff027807 */ /* 0x000fc80004000000 */
[----:B------:R-:W-:Y:S01]  /*0210*/  ISETP.NE.AND P0, PT, R2, RZ, PT ;  /* 0x000000ff0200720c */ /* 0x000fe20003f05270 */
[----:B------:R-:W-:-:S12]  /*0220*/  IMAD.U32 R2, RZ, RZ, UR5 ;  /* 0x00000005ff027e24 */ /* 0x000fd8000f8e00ff */
[----:B------:R-:W-:Y:S05]  /*0230*/  @!P0 BRA `(.L_x_4) ;  /* 0xfffffffc00dc8947 */ /* 0x000fea000383ffff */
.L_x_3:
[C---:B------:R-:W-:Y:S01]  /*0240*/  VIADD R4, R2.reuse, 0x10 ;  /* 0x0000001002047836 */ /* 0x040fe20000000000 */
[----:B------:R-:W-:Y:S01]  /*0250*/  UMOV UR5, 0x50 ;  /* 0x0000005000057882 */ /* 0x000fe20000000000 */
[----:B------:R-:W-:Y:S01]  /*0260*/  SHF.L.U32 R3, R3, R2, RZ ;  /* 0x0000000203037219 */ /* 0x000fe200000006ff */
[----:B------:R-:W-:Y:S01]  /*0270*/  ULEA UR5, UR6, UR5, 0x18 ;  /* 0x0000000506057291 */ /* 0x000fe2000f8ec0ff */
[----:B------:R-:W-:Y:S01]  /*0280*/  IMAD.SHL.U32 R2, R2, 0x20, RZ ;  /* 0x0000002002027824 */ /* 0x000fe200078e00ff */
[----:B------:R-:W-:-:S04]  /*0290*/  SHF.L.U32 R4, R5, R4, RZ ;  /* 0x0000000405047219 */ /* 0x000fc800000006ff */
[----:B------:R-:W-:-:S05]  /*02a0*/  LOP3.LUT R3, R4, R3, RZ, 0xfc, !PT ;  /* 0x0000000304037212 */ /* 0x000fca00078efcff */
[----:B------:R0:W-:Y:S04]  /*02b0*/  ATOMS.OR RZ, [UR5], R3 ;  /* 0x00000003ffff798c */ /* 0x0001e8000b000005 */
[----:B------:R0:W-:Y:S01]  /*02c0*/  STS [UR4], R2 ;  /* 0x00000002ff007988 */ /* 0x0001e20008000804 */
[----:B------:R-:W-:Y:S05]  /*02d0*/  BRA `(.L_x_2) ;  /* 0x0000000000107947 */ /* 0x000fea0003800000 */
.L_x_1:
[----:B------:R-:W-:-:S05]  /*02e0*/  IMAD.MOV.U32 R2, RZ, RZ, -0x1 ;  /* 0xffffffffff027424 */ /* 0x000fca00078e00ff */
[----:B------:R0:W-:Y:S02]  /*02f0*/  STS [UR4], R2 ;  /* 0x00000002ff007988 */ /* 0x0001e40008000804 */
[----:B0-----:R-:W-:-:S07]  /*0300*/  MOV R2, 0x320 ;  /* 0x0000032000027802 */ /* 0x001fce0000000f00 */
[----:B------:R-:W-:Y:S05]  /*0310*/  CALL.REL.NOINC `($__internal_1_$__cuda_sm10x_tcgen05_guardrail_trap_phase_invalid_during_alloc) ;  /* 0x0000004800dc7944 */ /* 0x000fea0003c00000 */
.L_x_2:
[----:B------:R-:W-:Y:S05]  /*0320*/  WARPSYNC.ALL ;  /* 0x0000000000007948 */ /* 0x000fea0003800000 */
[----:B------:R-:W-:Y:S01]  /*0330*/  NOP ;  /* 0x0000000000007918 */ /* 0x000fe20000000000 */
.L_x_0:
[----:B------:R-:W1:Y:S01]  /*0340*/  LDC.64 R18, c[0x0][0x398] ;  /* 0x0000e600ff127b82 */ /* 0x000e620000000a00 */
[----:B------:R-:W2:Y:S01]  /*0350*/  S2R R7, SR_CTAID.X ;  /* 0x0000000000077919 */ /* 0x000ea20000002500 */
[----:B------:R-:W-:Y:S01]  /*0360*/  LOP3.LUT R14, R0, 0x3f, RZ, 0xc0, !PT ;  /* 0x0000003f000e7812 */ /* 0x000fe200078ec0ff */
[----:B------:R-:W-:Y:S01]  /*0370*/  UMOV UR13, 0x400 ;  /* 0x00000400000d7882 */ /* 0x000fe20000000000 */
[----:B------:R-:W-:Y:S01]  /*0380*/  SHF.R.U32.HI R24, RZ, 0x5, R0 ;  /* 0x00000005ff187819 */ /* 0x000fe20000011600 */
[----:B------:R-:W-:Y:S01]  /*0390*/  UMOV UR6, 0x1 ;  /* 0x0000000100067882 */ /* 0x000fe20000000000 */
[----:B------:R-:W-:Y:S01]  /*03a0*/  PRMT R110, RZ, 0x7610, R110 ;  /* 0x00007610ff6e7816 */ /* 0x000fe2000000006e */
[----:B------:R-:W3:Y:S01]  /*03b0*/  LDCU.128 UR8, c[0x0][0x380] ;  /* 0x00007000ff0877ac */ /* 0x000ee20008000c00 */
[----:B------:R-:W4:Y:S08]  /*03c0*/  S2UR UR4, SR_CgaCtaId ;  /* 0x00000000000479c3 */ /* 0x000f300000008800 */
[----:B------:R-:W5:Y:S01]  /*03d0*/  LDC.64 R72, c[0x0][0x3a8] ;  /* 0x0000ea00ff487b82 */ /* 0x000f620000000a00 */
[----:B01----:R-:W-:Y:S01]  /*03e0*/  VIADD R2, R19, 0x3f ;  /* 0x0000003f13027836 */ /* 0x003fe20000000000 */
[----:B------:R-:W-:-:S04]  /*03f0*/  IABS R16, R18 ;  /* 0x0000001200107213 */ /* 0x000fc80000000000 */
[----:B------:R-:W-:Y:S01]  /*0400*/  SHF.R.S32.HI R3, RZ, 0x1f, R2 ;  /* 0x0000001fff037819 */ /* 0x000fe20000011402 */
[----:B----4-:R-:W-:-:S03]  /*0410*/  ULEA UR13, UR4, UR13, 0x18 ;  /* 0x0000000d040d7291 */ /* 0x010fc6000f8ec0ff */
[----:B------:R-:W-:Y:S02]  /*0420*/  LEA.HI R3, R3, R2, RZ, 0x6 ;  /* 0x0000000203037211 */ /* 0x000fe400078f30ff */
[----:B--2---:R-:W-:Y:S01]  /*0430*/  IABS R8, R7 ;  /* 0x0000000700087213 */ /* 0x004fe20000000000 */
[----:B------:R-:W-:Y:S01]  /*0440*/  UIADD3 UR15, UPT, UPT, UR13, 0x4000, URZ ;  /* 0x000040000d0f7890 */ /* 0x000fe2000fffe0ff */
[----:B------:R-:W-:-:S04]  /*0450*/  SHF.R.S32.HI R4, RZ, 0x6, R3 ;  /* 0x00000006ff047819 */ /* 0x000fc80000011403 */
[-C--:B------:R-:W-:Y:S02]  /*0460*/  IABS R9, R4.reuse ;  /* 0x0000000400097213 */ /* 0x080fe40000000000 */
[----:B------:R-:W-:Y:S02]  /*0470*/  IABS R10, R4 ;  /* 0x00000004000a7213 */ /* 0x000fe40000000000 */
[----:B------:R-:W0:Y:S08]  /*0480*/  I2F.RP R5, R9 ;  /* 0x0000000900057306 */ /* 0x000e300000209400 */
[----:B0-----:R-:W0:Y:S02]  /*0490*/  MUFU.RCP R5, R5 ;  /* 0x0000000500057308 */ /* 0x001e240000001000 */
[----:B0-----:R-:W-:-:S02]  /*04a0*/  VIADD R2, R5, 0xffffffe ;  /* 0x0ffffffe05027836 */ /* 0x001fc40000000000 */
[----:B------:R-:W-:-:S04]  /*04b0*/  IMAD.MOV R5, RZ, RZ, -R10 ;  /* 0x000000ffff057224 */ /* 0x000fc800078e0a0a */
[----:B------:R0:W1:Y:S02]  /*04c0*/  F2I.FTZ.U32.TRUNC.NTZ R3, R2 ;  /* 0x0000000200037305 */ /* 0x000064000021f000 */
[----:B0-----:R-:W-:Y:S02]  /*04d0*/  IMAD.MOV.U32 R2, RZ, RZ, RZ ;  /* 0x000000ffff027224 */ /* 0x001fe400078e00ff */
[----:B-1----:R-:W-:-:S04]  /*04e0*/  IMAD.MOV R6, RZ, RZ, -R3 ;  /* 0x000000ffff067224 */ /* 0x002fc800078e0a03 */
[----:B------:R-:W-:Y:S02]  /*04f0*/  IMAD R11, R6, R9, RZ ;  /* 0x00000009060b7224 */ /* 0x000fe400078e02ff */
[----:B------:R-:W-:Y:S02]  /*0500*/  IMAD.MOV.U32 R6, RZ, RZ, R8 ;  /* 0x000000ffff067224 */ /* 0x000fe400078e0008 */
[----:B------:R-:W-:-:S06]  /*0510*/  IMAD.HI.U32 R3, R3, R11, R2 ;  /* 0x0000000b03037227 */ /* 0x000fcc00078e0002 */
[----:B------:R-:W-:-:S04]  /*0520*/  IMAD.HI.U32 R3, R3, R6, RZ ;  /* 0x0000000603037227 */ /* 0x000fc800078e00ff */
[----:B------:R-:W-:Y:S01]  /*0530*/  IMAD R2, R3, R5, R6 ;  /* 0x0000000503027224 */ /* 0x000fe200078e0206 */
[----:B------:R-:W-:Y:S04]  /*0540*/  BAR.SYNC.DEFER_BLOCKING 0x0 ;  /* 0x0000000000007b1d */ /* 0x000fe80000010000 */
[----:B------:R-:W-:-:S13]  /*0550*/  ISETP.GT.U32.AND P1, PT, R9, R2, PT ;  /* 0x000000020900720c */ /* 0x000fda0003f24070 */
[----:B------:R-:W-:Y:S02]  /*0560*/  @!P1 IMAD.IADD R2, R2, 0x1, -R9 ;  /* 0x0000000102029824 */ /* 0x000fe400078e0a09 */
[----:B------:R-:W-:Y:S01]  /*0570*/  @!P1 VIADD R3, R3, 0x1 ;  /* 0x0000000103039836 */ /* 0x000fe20000000000 */
[----:B------:R-:W-:Y:S02]  /*0580*/  ISETP.NE.AND P1, PT, R4, RZ, PT ;  /* 0x000000ff0400720c */ /* 0x000fe40003f25270 */
[----:B------:R-:W-:Y:S02]  /*0590*/  ISETP.GE.U32.AND P0, PT, R2, R9, PT ;  /* 0x000000090200720c */ /* 0x000fe40003f06070 */
[----:B------:R-:W-:-:S04]  /*05a0*/  LOP3.LUT R2, R7, R4, RZ, 0x3c, !PT ;  /* 0x0000000407027212 */ /* 0x000fc800078e3cff */
[----:B------:R-:W-:Y:S01]  /*05b0*/  ISETP.GE.AND P2, PT, R2, RZ, PT ;  /* 0x000000ff0200720c */ /* 0x000fe20003f46270 */
[----:B------:R-:W-:-:S06]  /*05c0*/  VIADD R2, R18, 0x3f ;  /* 0x0000003f12027836 */ /* 0x000fcc0000000000 */
[----:B------:R-:W-:-:S04]  /*05d0*/  @P0 VIADD R3, R3, 0x1 ;  /* 0x0000000103030836 */ /* 0x000fc80000000000 */
[----:B------:R-:W-:Y:S01]  /*05e0*/  IMAD.MOV.U32 R10, RZ, RZ, R3 ;  /* 0x000000ffff0a7224 */ /* 0x000fe200078e0003 */
[----:B------:R-:W-:-:S03]  /*05f0*/  SHF.R.S32.HI R3, RZ, 0x1f, R2 ;  /* 0x0000001fff037819 */ /* 0x000fc60000011402 */
[----:B------:R-:W-:Y:S01]  /*0600*/  @!P2 IMAD.MOV R10, RZ, RZ, -R10 ;  /* 0x000000ffff0aa224 */ /* 0x000fe200078e0a0a */
[----:B------:R-:W-:Y:S02]  /*0610*/  LEA.HI R3, R3, R2, RZ, 0x6 ;  /* 0x0000000203037211 */ /* 0x000fe400078f30ff */
[----:B------:R-:W-:-:S04]  /*0620*/  @!P1 LOP3.LUT R10, RZ, R4, RZ, 0x33, !PT ;  /* 0x00000004ff0a9212 */ /* 0x000fc800078e33ff */
[----:B------:R-:W-:Y:S01]  /*0630*/  LEA.HI.SX32 R3, R3, -R10, 0x1a ;  /* 0x8000000a03037211 */ /* 0x000fe200078fd2ff */
[----:B------:R-:W-:-:S03]  /*0640*/  IMAD.MOV R6, RZ, RZ, -R10 ;  /* 0x000000ffff067224 */ /* 0x000fc600078e0a0a */
[----:B------:R-:W-:Y:S01]  /*0650*/  VIMNMX R12, PT, PT, R3, 0x1, PT ;  /* 0x00000001030c7848 */ /* 0x000fe20003fe0100 */
[----:B------:R-:W-:-:S03]  /*0660*/  IMAD R11, R4, R6, R7 ;  /* 0x00000006040b7224 */ /* 0x000fc600078e0207 */
[-C--:B------:R-:W-:Y:S02]  /*0670*/  IABS R9, R12.reuse ;  /* 0x0000000c00097213 */ /* 0x080fe40000000000 */
[----:B------:R-:W-:Y:S02]  /*0680*/  IABS R4, R11 ;  /* 0x0000000b00047213 */ /* 0x000fe40000000000 */
[----:B------:R-:W0:Y:S01]  /*0690*/  I2F.RP R5, R9 ;  /* 0x0000000900057306 */ /* 0x000e220000209400 */
[----:B------:R-:W-:-:S05]  /*06a0*/  IABS R6, R12 ;  /* 0x0000000c00067213 */ /* 0x000fca0000000000 */
[----:B------:R-:W-:Y:S02]  /*06b0*/  IMAD.MOV R6, RZ, RZ, -R6 ;  /* 0x000000ffff067224 */ /* 0x000fe400078e0a06 */
[----:B0-----:R-:W0:Y:S02]  /*06c0*/  MUFU.RCP R5, R5 ;  /* 0x0000000500057308 */ /* 0x001e240000001000 */
[----:B0-----:R-:W-:-:S06]  /*06d0*/  VIADD R2, R5, 0xffffffe ;  /* 0x0ffffffe05027836 */ /* 0x001fcc0000000000 */
[----:B------:R-:W0:Y:S08]  /*06e0*/  I2F.RP R5, R16 ;  /* 0x0000001000057306 */ /* 0x000e300000209400 */
[----:B------:R1:W2:Y:S08]  /*06f0*/  F2I.FTZ.U32.TRUNC.NTZ R3, R2 ;  /* 0x0000000200037305 */ /* 0x0002b0000021f000 */
[----:B0-----:R-:W0:Y:S01]  /*0700*/  MUFU.RCP R5, R5 ;  /* 0x0000000500057308 */ /* 0x001e220000001000 */
[----:B-1----:R-:W-:-:S02]  /*0710*/  IMAD.MOV.U32 R2, RZ, RZ, RZ ;  /* 0x000000ffff027224 */ /* 0x002fc400078e00ff */
[----:B--2---:R-:W-:-:S04]  /*0720*/  IMAD.MOV R8, RZ, RZ, -R3 ;  /* 0x000000ffff087224 */ /* 0x004fc800078e0a03 */
[----:B------:R-:W-:-:S04]  /*0730*/  IMAD R7, R8, R9, RZ ;  /* 0x0000000908077224 */ /* 0x000fc800078e02ff */
[----:B------:R-:W-:-:S04]  /*0740*/  IMAD.HI.U32 R3, R3, R7, R2 ;  /* 0x0000000703037227 */ /* 0x000fc800078e0002 */
[----:B------:R-:W-:Y:S01]  /*0750*/  IMAD.MOV.U32 R2, RZ, RZ, R4 ;  /* 0x000000ffff027224 */ /* 0x000fe200078e0004 */
[----:B------:R-:W-:-:S03]  /*0760*/  IABS R4, R19 ;  /* 0x0000001300047213 */ /* 0x000fc60000000000 */
[----:B------:R-:W-:Y:S01]  /*0770*/  IMAD.HI.U32 R3, R3, R2, RZ ;  /* 0x0000000203037227 */ /* 0x000fe200078e00ff */
[----:B------:R-:W1:Y:S03]  /*0780*/  I2F.RP R8, R4 ;  /* 0x0000000400087306 */ /* 0x000e660000209400 */
[----:B------:R-:W-:Y:S02]  /*0790*/  IMAD R2, R3, R6, R2 ;  /* 0x0000000603027224 */ /* 0x000fe400078e0202 */
[----:B0-----:R-:W-:Y:S01]  /*07a0*/  VIADD R6, R5, 0xffffffe ;  /* 0x0ffffffe05067836 */ /* 0x001fe20000000000 */
[----:B------:R-:W-:Y:S02]  /*07b0*/  SHF.R.U32.HI R5, RZ, 0x5, R0 ;  /* 0x00000005ff057819 */ /* 0x000fe40000011600 */
[----:B------:R-:W-:Y:S01]  /*07c0*/  ISETP.GT.U32.AND P1, PT, R9, R2, PT ;  /* 0x000000020900720c */ /* 0x000fe20003f24070 */
[----:B------:R0:W2:Y:S01]  /*07d0*/  F2I.FTZ.U32.TRUNC.NTZ R7, R6 ;  /* 0x0000000600077305 */ /* 0x0000a2000021f000 */
[----:B------:R-:W-:-:S07]  /*07e0*/  SGXT.U32 R5, R5, 0x2 ;  /* 0x000000020505781a */ /* 0x000fce0000000000 */
[----:B-1----:R-:W1:Y:S01]  /*07f0*/  MUFU.RCP R8, R8 ;  /* 0x0000000800087308 */ /* 0x002e620000001000 */
[----:B0-----:R-:W-:-:S03]  /*0800*/  IMAD.MOV.U32 R6, RZ, RZ, RZ ;  /* 0x000000ffff067224 */ /* 0x001fc600078e00ff */
[----:B------:R-:W-:Y:S02]  /*0810*/  @!P1 IMAD.IADD R2, R2, 0x1, -R9 ;  /* 0x0000000102029824 */ /* 0x000fe400078e0a09 */
[----:B------:R-:W-:Y:S01]  /*0820*/  @!P1 VIADD R3, R3, 0x1 ;  /* 0x0000000103039836 */ /* 0x000fe20000000000 */
[----:B------:R-:W-:Y:S01]  /*0830*/  ISETP.NE.AND P1, PT, R12, RZ, PT ;  /* 0x000000ff0c00720c */ /* 0x000fe20003f25270 */
[----:B--2---:R-:W-:Y:S01]  /*0840*/  IMAD.MOV R13, RZ, RZ, -R7 ;  /* 0x000000ffff0d7224 */ /* 0x004fe200078e0a07 */
[----:B------:R-:W-:Y:S02]  /*0850*/  ISETP.GE.U32.AND P0, PT, R2, R9, PT ;  /* 0x000000090200720c */ /* 0x000fe40003f06070 */
[----:B------:R-:W-:-:S04]  /*0860*/  LOP3.LUT R2, R11, R12, RZ, 0x3c, !PT ;  /* 0x0000000c0b027212 */ /* 0x000fc800078e3cff */
[----:B------:R-:W-:Y:S01]  /*0870*/  ISETP.GE.AND P2, PT, R2, RZ, PT ;  /* 0x000000ff0200720c */ /* 0x000fe20003f46270 */
[----:B-1----:R-:W-:-:S06]  /*0880*/  VIADD R9, R8, 0xffffffe ;  /* 0x0ffffffe08097836 */ /* 0x002fcc0000000000 */
[----:B------:R-:W-:Y:S01]  /*0890*/  @P0 VIADD R3, R3, 0x1 ;  /* 0x0000000103030836 */ /* 0x000fe20000000000 */
[----:B------:R-:W0:Y:S03]  /*08a0*/  F2I.FTZ.U32.TRUNC.NTZ R9, R9 ;  /* 0x0000000900097305 */ /* 0x000e26000021f000 */
[----:B------:R-:W-:-:S04]  /*08b0*/  IMAD.MOV.U32 R2, RZ, RZ, R3 ;  /* 0x000000ffff027224 */ /* 0x000fc800078e0003 */
[----:B------:R-:W-:Y:S01]  /*08c0*/  @!P2 IMAD.MOV R2, RZ, RZ, -R2 ;  /* 0x000000ffff02a224 */ /* 0x000fe200078e0a02 */
[----:B------:R-:W-:-:S05]  /*08d0*/  @!P1 LOP3.LUT R2, RZ, R12, RZ, 0x33, !PT ;  /* 0x0000000cff029212 */ /* 0x000fca00078e33ff */
[----:B------:R-:W-:Y:S02]  /*08e0*/  IMAD.MOV R3, RZ, RZ, -R2 ;  /* 0x000000ffff037224 */ /* 0x000fe400078e0a02 */
[----:B0-----:R-:W-:Y:S02]  /*08f0*/  IMAD.MOV R8, RZ, RZ, -R9 ;  /* 0x000000ffff087224 */ /* 0x001fe400078e0a09 */
[----:B------:R-:W-:Y:S02]  /*0900*/  IMAD R3, R12, R3, R11 ;  /* 0x000000030c037224 */ /* 0x000fe400078e020b */
[----:B------:R-:W-:Y:S02]  /*0910*/  IMAD R11, R13, R16, RZ ;  /* 0x000000100d0b7224 */ /* 0x000fe400078e02ff */
[----:B------:R-:W-:Y:S02]  /*0920*/  IMAD.SHL.U32 R2, R2, 0x40, RZ ;  /* 0x0000004002027824 */ /* 0x000fe400078e00ff */
[----:B------:R-:W-:-:S02]  /*0930*/  IMAD.MOV.U32 R13, RZ, RZ, R8 ;  /* 0x000000ffff0d7224 */ /* 0x000fc400078e0008 */
[----:B------:R-:W-:Y:S02]  /*0940*/  IMAD.IADD R3, R10, 0x1, R3 ;  /* 0x000000010a037824 */ /* 0x000fe400078e0203 */
[----:B------:R-:W-:Y:S01]  /*0950*/  IMAD.HI.U32 R6, R7, R11, R6 ;  /* 0x0000000b07067227 */ /* 0x000fe200078e0006 */
[----:B------:R-:W-:-:S03]  /*0960*/  LOP3.LUT R7, R2, R5, RZ, 0xfc, !PT ;  /* 0x0000000502077212 */ /* 0x000fc600078efcff */
[----:B------:R-:W-:Y:S01]  /*0970*/  IMAD R5, R13, R4, RZ ;  /* 0x000000040d057224 */ /* 0x000fe200078e02ff */
[----:B------:R-:W-:Y:S01]  /*0980*/  LOP3.LUT R17, R7, 0x4, RZ, 0xfc, !PT ;  /* 0x0000000407117812 */ /* 0x000fe200078efcff */
[----:B------:R-:W-:Y:S01]  /*0990*/  IMAD.MOV.U32 R8, RZ, RZ, RZ ;  /* 0x000000ffff087224 */ /* 0x000fe200078e00ff */
[----:B------:R-:W-:Y:S01]  /*09a0*/  IABS R11, R7 ;  /* 0x00000007000b7213 */ /* 0x000fe20000000000 */
[----:B------:R-:W-:Y:S01]  /*09b0*/  IMAD R3, R3, 0x40, R14 ;  /* 0x0000004003037824 */ /* 0x000fe200078e020e */
[----:B------:R-:W-:Y:S01]  /*09c0*/  IABS R15, R17 ;  /* 0x00000011000f7213 */ /* 0x000fe20000000000 */
[----:B------:R-:W-:Y:S01]  /*09d0*/  IMAD.HI.U32 R8, R9, R5, R8 ;  /* 0x0000000509087227 */ /* 0x000fe200078e0008 */
[C---:B------:R-:W-:Y:S02]  /*09e0*/  LOP3.LUT R26, R7.reuse, 0xc, RZ, 0xfc, !PT ;  /* 0x0000000c071a7812 */ /* 0x040fe400078efcff */
[----:B------:R-:W-:Y:S01]  /*09f0*/  IABS R13, R3 ;  /* 0x00000003000d7213 */ /* 0x000fe20000000000 */
[----:B------:R-:W-:Y:S01]  /*0a00*/  IMAD.SHL.U32 R10, R24, 0x200000, RZ ;  /* 0x00200000180a7824 */ /* 0x000fe200078e00ff */
[----:B------:R-:W-:Y:S01]  /*0a10*/  LOP3.LUT R30, R7, 0x14, RZ, 0xfc, !PT ;  /* 0x00000014071e7812 */ /* 0x000fe200078efcff */
[----:B------:R-:W-:Y:S01]  /*0a20*/  IMAD.HI.U32 R5, R8, R11, RZ ;  /* 0x0000000b08057227 */ /* 0x000fe200078e00ff */
[----:B------:R-:W-:-:S02]  /*0a30*/  IABS R21, R26 ;  /* 0x0000001a00157213 */ /* 0x000fc40000000000 */
[----:B------:R-:W-:Y:S01]  /*0a40*/  LOP3.LUT R10, R10, 0x600000, RZ, 0xc0, !PT ;  /* 0x006000000a0a7812 */ /* 0x000fe200078ec0ff */
[----:B------:R-:W-:Y:S01]  /*0a50*/  IMAD.HI.U32 R6, R6, R13, RZ ;  /* 0x0000000d06067227 */ /* 0x000fe200078e00ff */
[----:B------:R-:W-:Y:S02]  /*0a60*/  IABS R25, R30 ;  /* 0x0000001e00197213 */ /* 0x000fe40000000000 */
[----:B------:R-:W-:Y:S01]  /*0a70*/  R2UR UR14, R10 ;  /* 0x000000000a0e72ca */ /* 0x000fe200000e0000 */
[----:B------:R-:W-:Y:S01]  /*0a80*/  IMAD.HI.U32 R9, R8, R15, RZ ;  /* 0x0000000f08097227 */ /* 0x000fe200078e00ff */
[----:B------:R-:W-:Y:S02]  /*0a90*/  LOP3.LUT R10, R7, 0x3c, RZ, 0xfc, !PT ;  /* 0x0000003c070a7812 */ /* 0x000fe400078efcff */
[----:B------:R-:W-:Y:S01]  /*0aa0*/  ISETP.GE.AND P1, PT, R3, RZ, PT ;  /* 0x000000ff0300720c */ /* 0x000fe20003f26270 */
[----:B------:R-:W-:Y:S01]  /*0ab0*/  IMAD.MOV R5, RZ, RZ, -R5 ;  /* 0x000000ffff057224 */ /* 0x000fe200078e0a05 */
[----:B------:R-:W-:Y:S01]  /*0ac0*/  IABS R29, R10 ;  /* 0x0000000a001d7213 */ /* 0x000fe20000000000 */
[----:B------:R-:W-:Y:S01]  /*0ad0*/  IMAD.MOV R6, RZ, RZ, -R6 ;  /* 0x000000ffff067224 */ /* 0x000fe200078e0a06 */
[----:B------:R-:W-:Y:S01]  /*0ae0*/  ISETP.GE.AND P2, PT, R10, RZ, PT ;  /* 0x000000ff0a00720c */ /* 0x000fe20003f46270 */
[----:B------:R-:W-:Y:S01]  /*0af0*/  IMAD.MOV R12, RZ, RZ, -R9 ;  /* 0x000000ffff0c7224 */ /* 0x000fe200078e0a09 */
[----:B------:R-:W-:Y:S01]  /*0b00*/  ISETP.GE.AND P5, PT, R17, RZ, PT ;  /* 0x000000ff1100720c */ /* 0x000fe20003fa6270 */
[----:B------:R-:W-:Y:S01]  /*0b10*/  IMAD R9, R4, R5, R11 ;  /* 0x0000000504097224 */ /* 0x000fe200078e020b */
[C---:B------:R-:W-:Y:S01]  /*0b20*/  LOP3.LUT R28, R7.reuse, 0x10, RZ, 0xfc, !PT ;  /* 0x00000010071c7812 */ /* 0x040fe200078efcff */
[----:B------:R-:W-:Y:S01]  /*0b30*/  IMAD R5, R16, R6, R13 ;  /* 0x0000000610057224 */ /* 0x000fe200078e020d */
[----:B------:R-:W-:Y:S01]  /*0b40*/  LOP3.LUT R6, R7, 0x8, RZ, 0xfc, !PT ;  /* 0x0000000807067812 */ /* 0x000fe200078efcff */
[----:B------:R-:W-:Y:S01]  /*0b50*/  IMAD R11, R4, R12, R15 ;  /* 0x0000000c040b7224 */ /* 0x000fe200078e020f */
[----:B------:R-:W-:Y:S01]  /*0b60*/  IABS R23, R28 ;  /* 0x0000001c00177213 */ /* 0x000fe20000000000 */
[----:B------:R-:W-:Y:S01]  /*0b70*/  IMAD.HI.U32 R15, R8, R29, RZ ;  /* 0x0000001d080f7227 */ /* 0x000fe200078e00ff */
[----:B------:R-:W-:-:S02]  /*0b80*/  ISETP.GT.U32.AND P0, PT, R16, R5, PT ;  /* 0x000000051000720c */ /* 0x000fc40003f04070 */
[----:B------:R-:W-:Y:S01]  /*0b90*/  IABS R17, R6 ;  /* 0x0000000600117213 */ /* 0x000fe20000000000 */
[----:B------:R-:W-:Y:S01]  /*0ba0*/  IMAD.MOV R22, RZ, RZ, -R15 ;  /* 0x000000ffff167224 */ /* 0x000fe200078e0a0f */
[----:B------:R-:W-:Y:S01]  /*0bb0*/  ISETP.GE.AND P4, PT, R6, RZ, PT ;  /* 0x000000ff0600720c */ /* 0x000fe20003f86270 */
[----:B------:R-:W-:Y:S01]  /*0bc0*/  IMAD.HI.U32 R10, R8, R21, RZ ;  /* 0x00000015080a7227 */ /* 0x000fe200078e00ff */
[C---:B------:R-:W-:Y:S02]  /*0bd0*/  ISETP.GT.U32.AND P3, PT, R4.reuse, R9, PT ;  /* 0x000000090400720c */ /* 0x040fe40003f64070 */
[C---:B------:R-:W-:Y:S01]  /*0be0*/  LOP3.LUT R32, R7.reuse, 0x1c, RZ, 0xfc, !PT ;  /* 0x0000001c07207812 */ /* 0x040fe200078efcff */
[----:B------:R-:W-:Y:S01]  /*0bf0*/  IMAD R29, R4, R22, R29 ;  /* 0x00000016041d7224 */ /* 0x000fe200078e021d */
[C---:B------:R-:W-:Y:S01]  /*0c00*/  LOP3.LUT R34, R7.reuse, 0x20, RZ, 0xfc, !PT ;  /* 0x0000002007227812 */ /* 0x040fe200078efcff */
[----:B------:R-:W-:Y:S01]  /*0c10*/  IMAD.HI.U32 R13, R8, R25, RZ ;  /* 0x00000019080d7227 */ /* 0x000fe200078e00ff */
[----:B------:R-:W-:-:S02]  /*0c20*/  LOP3.LUT R22, R7, 0x18, RZ, 0xfc, !PT ;  /* 0x0000001807167812 */ /* 0x000fc400078efcff */
[----:B------:R-:W-:Y:S01]  /*0c30*/  ISETP.GT.U32.AND P6, PT, R4, R29, PT ;  /* 0x0000001d0400720c */ /* 0x000fe20003fc4070 */
[----:B------:R-:W-:Y:S01]  /*0c40*/  @!P0 IMAD.IADD R5, R5, 0x1, -R16 ;  /* 0x0000000105058824 */ /* 0x000fe200078e0a10 */
[----:B------:R-:W-:Y:S01]  /*0c50*/  IABS R27, R34 ;  /* 0x00000022001b7213 */ /* 0x000fe20000000000 */
[----:B------:R-:W-:Y:S01]  /*0c60*/  IMAD.MOV R10, RZ, RZ, -R10 ;  /* 0x000000ffff0a7224 */ /* 0x000fe200078e0a0a */
[C---:B------:R-:W-:Y:S01]  /*0c70*/  LOP3.LUT R36, R7.reuse, 0x24, RZ, 0xfc, !PT ;  /* 0x0000002407247812 */ /* 0x040fe200078efcff */
[----:B------:R-:W-:Y:S01]  /*0c80*/  IMAD.MOV R20, RZ, RZ, -R13 ;  /* 0x000000ffff147224 */ /* 0x000fe200078e0a0d */
[----:B------:R-:W-:Y:S01]  /*0c90*/  ISETP.GT.U32.AND P0, PT, R16, R5, PT ;  /* 0x000000051000720c */ /* 0x000fe20003f04070 */
[C---:B------:R-:W-:Y:S01]  /*0ca0*/  IMAD R15, R4.reuse, R10, R21 ;  /* 0x0000000a040f7224 */ /* 0x040fe200078e0215 */
[----:B------:R-:W-:Y:S01]  /*0cb0*/  IABS R31, R36 ;  /* 0x00000024001f7213 */ /* 0x000fe20000000000 */
[----:B------:R-:W-:Y:S01]  /*0cc0*/  IMAD R21, R4, R20, R25 ;  /* 0x0000001404157224 */ /* 0x000fe200078e0219 */
[----:B------:R-:W-:Y:S01]  /*0cd0*/  IABS R25, R32 ;  /* 0x0000002000197213 */ /* 0x000fe20000000000 */
[----:B------:R-:W-:Y:S01]  /*0ce0*/  IMAD.HI.U32 R6, R8, R17, RZ ;  /* 0x0000001108067227 */ /* 0x000fe200078e00ff */
[----:B------:R-:W-:-:S02]  /*0cf0*/  LOP3.LUT R38, R7, 0x28, RZ, 0xfc, !PT ;  /* 0x0000002807267812 */ /* 0x000fc400078efcff */
[----:B------:R-:W-:Y:S01]  /*0d00*/  LOP3.LUT R40, R7, 0x2c, RZ, 0xfc, !PT ;  /* 0x0000002c07287812 */ /* 0x000fe200078efcff */
[----:B------:R-:W-:Y:S01]  /*0d10*/  @!P6 IMAD.IADD R29, R29, 0x1, -R4 ;  /* 0x000000011d1de824 */ /* 0x000fe200078e0a04 */
[C---:B------:R-:W-:Y:S01]  /*0d20*/  LOP3.LUT R42, R7.reuse, 0x30, RZ, 0xfc, !PT ;  /* 0x00000030072a7812 */ /* 0x040fe200078efcff */
[----:B------:R-:W-:Y:S01]  /*0d30*/  IMAD.HI.U32 R12, R8, R23, RZ ;  /* 0x00000017080c7227 */ /* 0x000fe200078e00ff */
[----:B------:R-:W-:Y:S02]  /*0d40*/  IABS R33, R40 ;  /* 0x0000002800217213 */ /* 0x000fe40000000000 */
[----:B------:R-:W-:Y:S01]  /*0d50*/  LOP3.LUT R43, R7, 0x34, RZ, 0xfc, !PT ;  /* 0x00000034072b7812 */ /* 0x000fe200078efcff */
[----:B------:R-:W-:Y:S01]  /*0d60*/  @!P0 IMAD.IADD R5, R5, 0x1, -R16 ;  /* 0x0000000105058824 */ /* 0x000fe200078e0a10 */
[----:B------:R-:W-:Y:S01]  /*0d70*/  ISETP.NE.AND P0, PT, R18, RZ, PT ;  /* 0x000000ff1200720c */ /* 0x000fe20003f05270 */
[----:B------:R-:W-:Y:S01]  /*0d80*/  IMAD.MOV R6, RZ, RZ, -R6 ;  /* 0x000000ffff067224 */ /* 0x000fe200078e0a06 */
[----:B------:R-:W-:Y:S01]  /*0d90*/  IABS R35, R42 ;  /* 0x0000002a00237213 */ /* 0x000fe20000000000 */
[----:B------:R-:W-:Y:S01]  /*0da0*/  IMAD.MOV.U32 R20, RZ, RZ, R5 ;  /* 0x000000ffff147224 */ /* 0x000fe200078e0005 */
[----:B------:R-:W-:Y:S01]  /*0db0*/  IABS R37, R43 ;  /* 0x0000002b00257213 */ /* 0x000fe20000000000 */
[----:B------:R-:W-:-:S02]  /*0dc0*/  IMAD.MOV R12, RZ, RZ, -R12 ;  /* 0x000000ffff0c7224 */ /* 0x000fc400078e0a0c */
[----:B------:R-:W-:Y:S01]  /*0dd0*/  @!P1 IMAD.MOV R20, RZ, RZ, -R20 ;  /* 0x000000ffff149224 */ /* 0x000fe200078e0a14 */
[C---:B------:R-:W-:Y:S01]  /*0de0*/  ISETP.GT.U32.AND P1, PT, R4.reuse, R11, PT ;  /* 0x0000000b0400720c */ /* 0x040fe20003f24070 */
[C---:B------:R-:W-:Y:S02]  /*0df0*/  IMAD R13, R4.reuse, R6, R17 ;  /* 0x00000006040d7224 */ /* 0x040fe400078e0211 */
[----:B------:R-:W-:Y:S01]  /*0e00*/  IMAD R17, R4, R12, R23 ;  /* 0x0000000c04117224 */ /* 0x000fe200078e0217 */
[----:B------:R-:W-:Y:S01]  /*0e10*/  IABS R23, R22 ;  /* 0x0000001600177213 */ /* 0x000fe20000000000 */
[----:B------:R-:W-:Y:S01]  /*0e20*/  @!P3 IMAD.IADD R9, R9, 0x1, -R4 ;  /* 0x000000010909b824 */ /* 0x000fe200078e0a04 */
[----:B------:R-:W-:Y:S01]  /*0e30*/  @!P0 LOP3.LUT R20, RZ, R18, RZ, 0x33, !PT ;  /* 0x00000012ff148212 */ /* 0x000fe200078e33ff */
[----:B------:R-:W-:Y:S01]  /*0e40*/  IMAD.HI.U32 R10, R8, R25, RZ ;  /* 0x00000019080a7227 */ /* 0x000fe200078e00ff */
[C---:B------:R-:W-:Y:S02]  /*0e50*/  ISETP.GT.U32.AND P0, PT, R4.reuse, R29, PT ;  /* 0x0000001d0400720c */ /* 0x040fe40003f04070 */
[C---:B------:R-:W-:Y:S01]  /*0e60*/  ISETP.GT.U32.AND P6, PT, R4.reuse, R9, PT ;  /* 0x000000090400720c */ /* 0x040fe20003fc4070 */
[----:B------:R-:W-:Y:S01]  /*0e70*/  IMAD.MOV R10, RZ, RZ, -R10 ;  /* 0x000000ffff0a7224 */ /* 0x000fe200078e0a0a */
[----:B------:R-:W-:Y:S01]  /*0e80*/  ISETP.GE.AND P3, PT, R7, RZ, PT ;  /* 0x000000ff0700720c */ /* 0x000fe20003f66270 */
[----:B------:R-:W-:Y:S01]  /*0e90*/  @!P1 IMAD.IADD R11, R11, 0x1, -R4 ;  /* 0x000000010b0b9824 */ /* 0x000fe200078e0a04 */
[C---:B------:R-:W-:Y:S01]  /*0ea0*/  ISETP.GT.U32.AND P1, PT, R4.reuse, R17, PT ;  /* 0x000000110400720c */ /* 0x040fe20003f24070 */
[----:B------:R-:W-:Y:S01]  /*0eb0*/  IMAD R5, R4, R10, R25 ;  /* 0x0000000a04057224 */ /* 0x000fe200078e0219 */
[----:B------:R-:W-:Y:S01]  /*0ec0*/  LOP3.LUT R18, R7, 0x38, RZ, 0xfc, !PT ;  /* 0x0000003807127812 */ /* 0x000fe200078efcff */
[----:B------:R-:W-:-:S03]  /*0ed0*/  IMAD.HI.U32 R12, R8, R27, RZ ;  /* 0x0000001b080c7227 */ /* 0x000fc600078e00ff */
[----:B------:R-:W-:Y:S01]  /*0ee0*/  IABS R39, R18 ;  /* 0x0000001200277213 */ /* 0x000fe20000000000 */
[----:B------:R-:W-:Y:S01]  /*0ef0*/  @!P0 IMAD.IADD R29, R29, 0x1, -R4 ;  /* 0x000000011d1d8824 */ /* 0x000fe200078e0a04 */
[C---:B------:R-:W-:Y:S01]  /*0f00*/  ISETP.GT.U32.AND P0, PT, R4.reuse, R13, PT ;  /* 0x0000000d0400720c */ /* 0x040fe20003f04070 */
[----:B------:R-:W-:Y:S02]  /*0f10*/  IMAD.MOV R12, RZ, RZ, -R12 ;  /* 0x000000ffff0c7224 */ /* 0x000fe400078e0a0c */
[--C-:B------:R-:W-:Y:S01]  /*0f20*/  @!P6 IMAD.IADD R9, R9, 0x1, -R4.reuse ;  /* 0x000000010909e824 */ /* 0x100fe200078e0a04 */
[C---:B------:R-:W-:Y:S01]  /*0f30*/  ISETP.GT.U32.AND P6, PT, R4.reuse, R15, PT ;  /* 0x0000000f0400720c */ /* 0x040fe20003fc4070 */
[----:B------:R-:W-:Y:S01]  /*0f40*/  @!P1 IMAD.IADD R17, R17, 0x1, -R4 ;  /* 0x0000000111119824 */ /* 0x000fe200078e0a04 */
[----:B------:R-:W-:Y:S01]  /*0f50*/  ISETP.GT.U32.AND P1, PT, R4, R5, PT ;  /* 0x000000050400720c */ /* 0x000fe20003f24070 */
[----:B------:R-:W-:-:S04]  /*0f60*/  IMAD.HI.U32 R6, R8, R23, RZ ;  /* 0x0000001708067227 */ /* 0x000fc800078e00ff */
[C---:B------:R-:W-:Y:S02]  /*0f70*/  IMAD R25, R4.reuse, R12, R27 ;  /* 0x0000000c04197224 */ /* 0x040fe400078e021b */
[----:B------:R-:W-:Y:S01]  /*0f80*/  @!P0 IMAD.IADD R13, R13, 0x1, -R4 ;  /* 0x000000010d0d8824 */ /* 0x000fe200078e0a04 */
[----:B------:R-:W-:Y:S01]  /*0f90*/  ISETP.GT.U32.AND P0, PT, R4, R21, PT ;  /* 0x000000150400720c */ /* 0x000fe20003f04070 */
[----:B------:R-:W-:Y:S02]  /*0fa0*/  IMAD.MOV R16, RZ, RZ, -R6 ;  /* 0x000000ffff107224 */ /* 0x000fe400078e0a06 */
[----:B------:R-:W-:-:S04]  /*0fb0*/  IMAD.HI.U32 R6, R8, R31, RZ ;  /* 0x0000001f08067227 */ /* 0x000fc800078e00ff */
[C---:B------:R-:W-:Y:S02]  /*0fc0*/  IMAD R23, R4.reuse, R16, R23 ;  /* 0x0000001004177224 */ /* 0x040fe400078e0217 */
[----:B------:R-:W-:Y:S01]  /*0fd0*/  @!P1 IMAD.IADD R5, R5, 0x1, -R4 ;  /* 0x0000000105059824 */ /* 0x000fe200078e0a04 */
[C---:B------:R-:W-:Y:S01]  /*0fe0*/  ISETP.GT.U32.AND P1, PT, R4.reuse, R13, PT ;  /* 0x0000000d0400720c */ /* 0x040fe20003f24070 */
[----:B------:R-:W-:Y:S02]  /*0ff0*/  IMAD.MOV R6, RZ, RZ, -R6 ;  /* 0x000000ffff067224 */ /* 0x000fe400078e0a06 */
[--C-:B------:R-:W-:Y:S01]  /*1000*/  @!P0 IMAD.IADD R21, R21, 0x1, -R4.reuse ;  /* 0x0000000115158824 */ /* 0x100fe200078e0a04 */
[C---:B------:R-:W-:Y:S01]  /*1010*/  ISETP.GT.U32.AND P0, PT, R4.reuse, R25, PT ;  /* 0x000000190400720c */ /* 0x040fe20003f04070 */
[----:B------:R-:W-:Y:S01]  /*1020*/  @!P6 IMAD.IADD R15, R15, 0x1, -R4 ;  /* 0x000000010f0fe824 */ /* 0x000fe200078e0a04 */
[C---:B------:R-:W-:Y:S01]  /*1030*/  ISETP.GT.U32.AND P6, PT, R4.reuse, R23, PT ;  /* 0x000000170400720c */ /* 0x040fe20003fc4070 */
[----:B------:R-:W-:Y:S01]  /*1040*/  IMAD R27, R4, R6, R31 ;  /* 0x00000006041b7224 */ /* 0x000fe200078e021f */
[----:B------:R-:W-:Y:S01]  /*1050*/  IABS R31, R38 ;  /* 0x00000026001f7213 */ /* 0x000fe20000000000 */
[----:B------:R-:W-:-:S04]  /*1060*/  IMAD.HI.U32 R7, R8, R33, RZ ;  /* 0x0000002108077227 */ /* 0x000fc800078e00ff */
[----:B------:R-:W-:-:S04]  /*1070*/  IMAD.HI.U32 R6, R8, R31, RZ ;  /* 0x0000001f08067227 */ /* 0x000fc800078e00ff */
[--C-:B------:R-:W-:Y:S01]  /*1080*/  @!P0 IMAD.IADD R25, R25, 0x1, -R4.reuse ;  /* 0x0000000119198824 */ /* 0x100fe200078e0a04 */
[C---:B------:R-:W-:Y:S01]  /*1090*/  ISETP.GT.U32.AND P0, PT, R4.reuse, R15, PT ;  /* 0x0000000f0400720c */ /* 0x040fe20003f04070 */
[----:B------:R-:W-:Y:S01]  /*10a0*/  @!P1 IMAD.IADD R13, R13, 0x1, -R4 ;  /* 0x000000010d0d9824 */ /* 0x000fe200078e0a04 */
[C---:B------:R-:W-:Y:S01]  /*10b0*/  ISETP.GT.U32.AND P1, PT, R4.reuse, R17, PT ;  /* 0x000000110400720c */ /* 0x040fe20003f24070 */
[----:B------:R-:W-:Y:S02]  /*10c0*/  IMAD.MOV R6, RZ, RZ, -R6 ;  /* 0x000000ffff067224 */ /* 0x000fe400078e0a06 */
[----:B------:R-:W-:Y:S01]  /*10d0*/  @!P6 IMAD.IADD R23, R23, 0x1, -R4 ;  /* 0x000000011717e824 */ /* 0x000fe200078e0a04 */
[C---:B------:R-:W-:Y:S01]  /*10e0*/  ISETP.GT.U32.AND P6, PT, R4.reuse, R11, PT ;  /* 0x0000000b0400720c */ /* 0x040fe20003fc4070 */
[----:B------:R-:W-:Y:S02]  /*10f0*/  IMAD.MOV R16, RZ, RZ, -R7 ;  /* 0x000000ffff107224 */ /* 0x000fe400078e0a07 */
[----:B------:R-:W-:-:S02]  /*1100*/  IMAD R7, R4, R6, R31 ;  /* 0x0000000604077224 */ /* 0x000fc400078e021f */
[C---:B------:R-:W-:Y:S01]  /*1110*/  IMAD R31, R4.reuse, R16, R33 ;  /* 0x00000010041f7224 */ /* 0x040fe200078e0221 */
[----:B------:R-:W0:Y:S01]  /*1120*/  LDS R6, [UR13] ;  /* 0x0000000dff067984 */ /* 0x000e220008000800 */
[----:B------:R-:W-:Y:S02]  /*1130*/  IMAD.MOV.U32 R41, RZ, RZ, R29 ;  /* 0x000000ffff297224 */ /* 0x000fe400078e001d */
[----:B------:R-:W-:Y:S01]  /*1140*/  @!P3 IMAD.MOV R9, RZ, RZ, -R9 ;  /* 0x000000ffff09b224 */ /* 0x000fe200078e0a09 */
[C---:B------:R-:W-:Y:S01]  /*1150*/  ISETP.GT.U32.AND P3, PT, R4.reuse, R21, PT ;  /* 0x000000150400720c */ /* 0x040fe20003f64070 */
[----:B------:R-:W-:Y:S01]  /*1160*/  @!P0 IMAD.IADD R15, R15, 0x1, -R4 ;  /* 0x000000010f0f8824 */ /* 0x000fe200078e0a04 */
[----:B------:R-:W-:Y:S01]  /*1170*/  ISETP.GT.U32.AND P0, PT, R4, R7, PT ;  /* 0x000000070400720c */ /* 0x000fe20003f04070 */
[----:B------:R-:W-:-:S04]  /*1180*/  IMAD.HI.U32 R10, R8, R35, RZ ;  /* 0x00000023080a7227 */ /* 0x000fc800078e00ff */
[----:B------:R-:W-:Y:S01]  /*1190*/  @!P2 IMAD.MOV R41, RZ, RZ, -R41 ;  /* 0x000000ffff29a224 */ /* 0x000fe200078e0a29 */
[C---:B------:R-:W-:Y:S01]  /*11a0*/  ISETP.GT.U32.AND P2, PT, R4.reuse, R23, PT ;  /* 0x000000170400720c */ /* 0x040fe20003f44070 */
[----:B------:R-:W-:Y:S01]  /*11b0*/  @!P1 IMAD.IADD R17, R17, 0x1, -R4 ;  /* 0x0000000111119824 */ /* 0x000fe200078e0a04 */
[----:B------:R-:W-:Y:S01]  /*11c0*/  ISETP.GT.U32.AND P1, PT, R4, R31, PT ;  /* 0x0000001f0400720c */ /* 0x000fe20003f24070 */
[----:B------:R-:W-:-:S04]  /*11d0*/  IMAD.HI.U32 R12, R8, R37, RZ ;  /* 0x00000025080c7227 */ /* 0x000fc800078e00ff */
[----:B------:R-:W-:Y:S02]  /*11e0*/  IMAD.MOV R10, RZ, RZ, -R10 ;  /* 0x000000ffff0a7224 */ /* 0x000fe400078e0a0a */
[----:B------:R-:W-:Y:S01]  /*11f0*/  @!P6 IMAD.IADD R11, R11, 0x1, -R4 ;  /* 0x000000010b0be824 */ /* 0x000fe200078e0a04 */
[----:B------:R-:W-:Y:S01]  /*1200*/  ISETP.GT.U32.AND P6, PT, R4, R5, PT ;  /* 0x000000050400720c */ /* 0x000fe20003fc4070 */
[----:B------:R-:W-:-:S04]  /*1210*/  IMAD.HI.U32 R8, R8, R39, RZ ;  /* 0x0000002708087227 */ /* 0x000fc800078e00ff */
[----:B------:R-:W-:Y:S02]  /*1220*/  IMAD.MOV R12, RZ, RZ, -R12 ;  /* 0x000000ffff0c7224 */ /* 0x000fe400078e0a0c */
[C---:B------:R-:W-:Y:S02]  /*1230*/  IMAD R33, R4.reuse, R10, R35 ;  /* 0x0000000a04217224 */ /* 0x040fe400078e0223 */
[----:B------:R-:W-:Y:S02]  /*1240*/  IMAD.MOV R8, RZ, RZ, -R8 ;  /* 0x000000ffff087224 */ /* 0x000fe400078e0a08 */
[C---:B------:R-:W-:Y:S01]  /*1250*/  IMAD R35, R4.reuse, R12, R37 ;  /* 0x0000000c04237224 */ /* 0x040fe200078e0225 */
[----:B------:R-:W-:Y:S01]  /*1260*/  SHF.R.U32.HI R37, RZ, 0x6, R0 ;  /* 0x00000006ff257819 */ /* 0x000fe20000011600 */
[----:B------:R-:W-:Y:S01]  /*1270*/  @!P5 IMAD.MOV R11, RZ, RZ, -R11 ;  /* 0x000000ffff0bd224 */ /* 0x000fe200078e0a0b */
[C---:B------:R-:W-:Y:S01]  /*1280*/  ISETP.GT.U32.AND P5, PT, R4.reuse, R25, PT ;  /* 0x000000190400720c */ /* 0x040fe20003fa4070 */
[----:B------:R-:W-:Y:S01]  /*1290*/  @!P4 IMAD.MOV R13, RZ, RZ, -R13 ;  /* 0x000000ffff0dc224 */ /* 0x000fe200078e0a0d */
[C---:B------:R-:W-:Y:S01]  /*12a0*/  ISETP.GT.U32.AND P4, PT, R4.reuse, R27, PT ;  /* 0x0000001b0400720c */ /* 0x040fe20003f84070 */
[--C-:B------:R-:W-:Y:S01]  /*12b0*/  @!P3 IMAD.IADD R21, R21, 0x1, -R4.reuse ;  /* 0x000000011515b824 */ /* 0x100fe200078e0a04 */
[----:B------:R-:W-:Y:S01]  /*12c0*/  ISETP.GT.U32.AND P3, PT, R4, R33, PT ;  /* 0x000000210400720c */ /* 0x000fe20003f64070 */
[--C-:B------:R-:W-:Y:S01]  /*12d0*/  @!P0 IMAD.IADD R7, R7, 0x1, -R4.reuse ;  /* 0x0000000107078824 */ /* 0x100fe200078e0a04 */
[----:B------:R-:W-:Y:S01]  /*12e0*/  ISETP.GE.AND P0, PT, R30, RZ, PT ;  /* 0x000000ff1e00720c */ /* 0x000fe20003f06270 */
[C---:B------:R-:W-:Y:S01]  /*12f0*/  IMAD R39, R4.reuse, R8, R39 ;  /* 0x0000000804277224 */ /* 0x040fe200078e0227 */
[----:B------:R-:W-:Y:S01]  /*1300*/  SGXT.U32 R37, R37, 0x1 ;  /* 0x000000012525781a */ /* 0x000fe20000000000 */
[--C-:B------:R-:W-:Y:S01]  /*1310*/  @!P2 IMAD.IADD R23, R23, 0x1, -R4.reuse ;  /* 0x000000011717a824 */ /* 0x100fe200078e0a04 */
[----:B------:R-:W-:Y:S01]  /*1320*/  ISETP.GT.U32.AND P2, PT, R4, R35, PT ;  /* 0x000000230400720c */ /* 0x000fe20003f44070 */
[--C-:B------:R-:W-:Y:S01]  /*1330*/  @!P1 IMAD.IADD R31, R31, 0x1, -R4.reuse ;  /* 0x000000011f1f9824 */ /* 0x100fe200078e0a04 */
[----:B------:R-:W-:Y:S01]  /*1340*/  ISETP.GE.AND P1, PT, R22, RZ, PT ;  /* 0x000000ff1600720c */ /* 0x000fe20003f26270 */
[--C-:B------:R-:W-:Y:S01]  /*1350*/  @!P6 IMAD.IADD R5, R5, 0x1, -R4.reuse ;  /* 0x000000010505e824 */ /* 0x100fe200078e0a04 */
[----:B------:R-:W-:Y:S01]  /*1360*/  ISETP.GT.U32.AND P6, PT, R4, R39, PT ;  /* 0x000000270400720c */ /* 0x000fe20003fc4070 */
[--C-:B------:R-:W-:Y:S01]  /*1370*/  @!P5 IMAD.IADD R25, R25, 0x1, -R4.reuse ;  /* 0x000000011919d824 */ /* 0x100fe200078e0a04 */
[----:B------:R-:W-:Y:S01]  /*1380*/  ISETP.GE.AND P5, PT, R26, RZ, PT ;  /* 0x000000ff1a00720c */ /* 0x000fe20003fa6270 */
[--C-:B------:R-:W-:Y:S01]  /*1390*/  @!P4 IMAD.IADD R27, R27, 0x1, -R4.reuse ;  /* 0x000000011b1bc824 */ /* 0x100fe200078e0a04 */
[----:B------:R-:W-:Y:S01]  /*13a0*/  ISETP.GE.AND P4, PT, R28, RZ, PT ;  /* 0x000000ff1c00720c */ /* 0x000fe20003f86270 */
[--C-:B------:R-:W-:Y:S01]  /*13b0*/  @!P3 IMAD.IADD R33, R33, 0x1, -R4.reuse ;  /* 0x000000012121b824 */ /* 0x100fe200078e0a04 */
[----:B------:R-:W-:Y:S01]  /*13c0*/  ISETP.GE.AND P3, PT, R32, RZ, PT ;  /* 0x000000ff2000720c */ /* 0x000fe20003f66270 */
[----:B------:R-:W-:Y:S01]  /*13d0*/  @!P0 IMAD.MOV R21, RZ, RZ, -R21 ;  /* 0x000000ffff158224 */ /* 0x000fe200078e0a15 */
[----:B------:R-:W-:Y:S01]  /*13e0*/  ISETP.GT.U32.AND P0, PT, R4, R31, PT ;  /* 0x0000001f0400720c */ /* 0x000fe20003f04070 */
[--C-:B------:R-:W-:Y:S01]  /*13f0*/  @!P2 IMAD.IADD R35, R35, 0x1, -R4.reuse ;  /* 0x000000012323a824 */ /* 0x100fe200078e0a04 */
[----:B------:R-:W-:Y:S01]  /*1400*/  ISETP.GE.AND P2, PT, R34, RZ, PT ;  /* 0x000000ff2200720c */ /* 0x000fe20003f46270 */
[----:B------:R-:W-:Y:S01]  /*1410*/  @!P1 IMAD.MOV R23, RZ, RZ, -R23 ;  /* 0x000000ffff179224 */ /* 0x000fe200078e0a17 */
[C---:B------:R-:W-:Y:S01]  /*1420*/  ISETP.GT.U32.AND P1, PT, R4.reuse, R33, PT ;  /* 0x000000210400720c */ /* 0x040fe20003f24070 */
[--C-:B------:R-:W-:Y:S01]  /*1430*/  @!P6 IMAD.IADD R39, R39, 0x1, -R4.reuse ;  /* 0x000000012727e824 */ /* 0x100fe200078e0a04 */
[C---:B------:R-:W-:Y:S01]  /*1440*/  ISETP.GT.U32.AND P6, PT, R4.reuse, R35, PT ;  /* 0x000000230400720c */ /* 0x040fe20003fc4070 */
[----:B------:R-:W-:Y:S01]  /*1450*/  @!P5 IMAD.MOV R15, RZ, RZ, -R15 ;  /* 0x000000ffff0fd224 */ /* 0x000fe200078e0a0f */
[C---:B------:R-:W-:Y:S01]  /*1460*/  ISETP.GT.U32.AND P5, PT, R4.reuse, R27, PT ;  /* 0x0000001b0400720c */ /* 0x040fe20003fa4070 */
[----:B------:R-:W-:Y:S01]  /*1470*/  @!P4 IMAD.MOV R17, RZ, RZ, -R17 ;  /* 0x000000ffff11c224 */ /* 0x000fe200078e0a11 */
[C---:B------:R-:W-:Y:S01]  /*1480*/  ISETP.GT.U32.AND P4, PT, R4.reuse, R7, PT ;  /* 0x000000070400720c */ /* 0x040fe20003f84070 */
[----:B------:R-:W-:Y:S01]  /*1490*/  @!P3 IMAD.MOV R5, RZ, RZ, -R5 ;  /* 0x000000ffff05b224 */ /* 0x000fe200078e0a05 */
[----:B------:R-:W-:Y:S01]  /*14a0*/  ISETP.GT.U32.AND P3, PT, R4, R39, PT ;  /* 0x000000270400720c */ /* 0x000fe20003f64070 */
[--C-:B------:R-:W-:Y:S01]  /*14b0*/  @!P0 IMAD.IADD R31, R31, 0x1, -R4.reuse ;  /* 0x000000011f1f8824 */ /* 0x100fe200078e0a04 */
[----:B------:R-:W-:Y:S01]  /*14c0*/  ISETP.GE.AND P0, PT, R42, RZ, PT ;  /* 0x000000ff2a00720c */ /* 0x000fe20003f06270 */
[----:B------:R-:W1:Y:S01]  /*14d0*/  LDC.64 R28, c[0x0][0x3a0] ;  /* 0x0000e800ff1c7b82 */ /* 0x000e620000000a00 */
[----:B------:R-:W-:Y:S01]  /*14e0*/  @!P2 IMAD.MOV R25, RZ, RZ, -R25 ;  /* 0x000000ffff19a224 */ /* 0x000fe200078e0a19 */
[----:B------:R-:W-:Y:S01]  /*14f0*/  ISETP.GE.AND P2, PT, R36, RZ, PT ;  /* 0x000000ff2400720c */ /* 0x000fe20003f46270 */
[--C-:B------:R-:W-:Y:S01]  /*1500*/  @!P1 IMAD.IADD R33, R33, 0x1, -R4.reuse ;  /* 0x0000000121219824 */ /* 0x100fe200078e0a04 */
[----:B------:R-:W-:Y:S01]  /*1510*/  ISETP.GE.AND P1, PT, R43, RZ, PT ;  /* 0x000000ff2b00720c */ /* 0x000fe20003f26270 */
[--C-:B------:R-:W-:Y:S01]  /*1520*/  @!P6 IMAD.IADD R35, R35, 0x1, -R4.reuse ;  /* 0x000000012323e824 */ /* 0x100fe200078e0a04 */
[----:B------:R-:W-:Y:S01]  /*1530*/  ISETP.GE.AND P6, PT, R18, RZ, PT ;  /* 0x000000ff1200720c */ /* 0x000fe20003fc6270 */
[--C-:B------:R-:W-:Y:S01]  /*1540*/  @!P5 IMAD.IADD R27, R27, 0x1, -R4.reuse ;  /* 0x000000011b1bd824 */ /* 0x100fe200078e0a04 */
[----:B------:R-:W-:Y:S01]  /*1550*/  ISETP.GE.AND P5, PT, R38, RZ, PT ;  /* 0x000000ff2600720c */ /* 0x000fe20003fa6270 */
[--C-:B------:R-:W-:Y:S01]  /*1560*/  @!P4 IMAD.IADD R7, R7, 0x1, -R4.reuse ;  /* 0x000000010707c824 */ /* 0x100fe200078e0a04 */
[----:B------:R-:W-:Y:S01]  /*1570*/  ISETP.GE.AND P4, PT, R40, RZ, PT ;  /* 0x000000ff2800720c */ /* 0x000fe20003f86270 */
[----:B------:R-:W-:Y:S01]  /*1580*/  @!P3 IMAD.IADD R39, R39, 0x1, -R4 ;  /* 0x000000012727b824 */ /* 0x000fe200078e0a04 */
[----:B------:R-:W-:Y:S01]  /*1590*/  ISETP.NE.AND P3, PT, R19, RZ, PT ;  /* 0x000000ff1300720c */ /* 0x000fe20003f65270 */
[----:B------:R-:W-:Y:S01]  /*15a0*/  @!P0 IMAD.MOV R33, RZ, RZ, -R33 ;  /* 0x000000ffff218224 */ /* 0x000fe200078e0a21 */
[----:B------:R-:W-:Y:S01]  /*15b0*/  LOP3.LUT R4, RZ, R19, RZ, 0x33, !PT ;  /* 0x00000013ff047212 */ /* 0x000fe200078e33ff */
[----:B------:R-:W-:Y:S01]  /*15c0*/  @!P2 IMAD.MOV R27, RZ, RZ, -R27 ;  /* 0x000000ffff1ba224 */ /* 0x000fe200078e0a1b */
[----:B0-----:R-:W-:Y:S01]  /*15d0*/  R2UR UR12, R6 ;  /* 0x00000000060c72ca */ /* 0x001fe200000e0000 */
[----:B------:R-:W-:Y:S01]  /*15e0*/  @!P1 IMAD.MOV R35, RZ, RZ, -R35 ;  /* 0x000000ffff239224 */ /* 0x000fe200078e0a23 */
[C---:B------:R-:W-:Y:S01]  /*15f0*/  SEL R65, R4.reuse, R33, !P3 ;  /* 0x0000002104417207 */ /* 0x040fe20005800000 */
[C---:B-----5:R-:W-:Y:S01]  /*1600*/  IMAD R33, R37.reuse, R72, RZ ;  /* 0x0000004825217224 */ /* 0x060fe200078e02ff */
[----:B------:R-:W-:Y:S01]  /*1610*/  LOP3.LUT R77, R37, 0x8, RZ, 0xfc, !PT ;  /* 0x00000008254d7812 */ /* 0x000fe200078efcff */
[----:B------:R-:W-:Y:S01]  /*1620*/  @!P6 IMAD.MOV R39, RZ, RZ, -R39 ;  /* 0x000000ffff27e224 */ /* 0x000fe200078e0a27 */
[----:B------:R-:W-:Y:S01]  /*1630*/  SEL R67, R4, R35, !P3 ;  /* 0x0000002304437207 */ /* 0x000fe20005800000 */
[----:B------:R-:W-:Y:S01]  /*1640*/  IMAD R35, R72, 0x2, R33 ;  /* 0x0000000248237824 */ /* 0x000fe200078e0221 */
[----:B------:R-:W-:Y:S01]  /*1650*/  SEL R51, R4, R21, !P3 ;  /* 0x0000001504337207 */ /* 0x000fe20005800000 */
[----:B-1----:R-:W-:Y:S01]  /*1660*/  VIADD R75, R28, 0x1f ;  /* 0x0000001f1c4b7836 */ /* 0x002fe20000000000 */
[----:B------:R-:W-:Y:S01]  /*1670*/  SEL R69, R4, R39, !P3 ;  /* 0x0000002704457207 */ /* 0x000fe20005800000 */
[----:B------:R-:W-:Y:S01]  /*1680*/  IMAD R39, R72, 0x2, R35 ;  /* 0x0000000248277824 */ /* 0x000fe200078e0223 */
[C---:B------:R-:W-:Y:S01]  /*1690*/  SEL R59, R4.reuse, R27, !P3 ;  /* 0x0000001b043b7207 */ /* 0x040fe20005800000 */
[----:B------:R-:W-:Y:S01]  /*16a0*/  @!P5 IMAD.MOV R7, RZ, RZ, -R7 ;  /* 0x000000ffff07d224 */ /* 0x000fe200078e0a07 */
[----:B------:R-:W-:Y:S01]  /*16b0*/  ISETP.GT.AND P0, PT, R75, 0x1f, PT ;  /* 0x0000001f4b00780c */ /* 0x000fe20003f04270 */
[----:B------:R-:W-:Y:S01]  /*16c0*/  @!P4 IMAD.MOV R31, RZ, RZ, -R31 ;  /* 0x000000ffff1fc224 */ /* 0x000fe200078e0a1f */
[----:B------:R-:W-:Y:S01]  /*16d0*/  SEL R26, R4, R9, !P3 ;  /* 0x00000009041a7207 */ /* 0x000fe20005800000 */
[----:B------:R-:W-:Y:S01]  /*16e0*/  IMAD R43, R72, 0x2, R39 ;  /* 0x00000002482b7824 */ /* 0x000fe200078e0227 */
[----:B------:R-:W-:Y:S01]  /*16f0*/  SEL R32, R4, R11, !P3 ;  /* 0x0000000b04207207 */ /* 0x000fe20005800000 */
[----:B------:R-:W-:Y:S01]  /*1700*/  IMAD R21, R20, R29, RZ ;  /* 0x0000001d14157224 */ /* 0x000fe200078e02ff */
[----:B------:R-:W-:Y:S01]  /*1710*/  SEL R34, R4, R13, !P3 ;  /* 0x0000000d04227207 */ /* 0x000fe20005800000 */
[----:B------:R-:W-:Y:S01]  /*1720*/  IMAD R12, R72, 0x2, R43 ;  /* 0x00000002480c7824 */ /* 0x000fe200078e022b */
[C---:B------:R-:W-:Y:S01]  /*1730*/  SEL R36, R4.reuse, R15, !P3 ;  /* 0x0000000f04247207 */ /* 0x040fe20005800000 */
[----:B------:R-:W-:Y:S01]  /*1740*/  UIADD3 UR14, UPT, UPT, UR12, UR14, URZ ;  /* 0x0000000e0c0e7290 */ /* 0x000fe2000fffe0ff */
[----:B------:R-:W-:-:S02]  /*1750*/  SEL R49, R4, R17, !P3 ;  /* 0x0000001104317207 */ /* 0x000fc40005800000 */
[C---:B------:R-:W-:Y:S02]  /*1760*/  SEL R53, R4.reuse, R23, !P3 ;  /* 0x0000001704357207 */ /* 0x040fe40005800000 */
[C---:B------:R-:W-:Y:S02]  /*1770*/  SEL R55, R4.reuse, R5, !P3 ;  /* 0x0000000504377207 */ /* 0x040fe40005800000 */
[C---:B------:R-:W-:Y:S02]  /*1780*/  SEL R57, R4.reuse, R25, !P3 ;  /* 0x0000001904397207 */ /* 0x040fe40005800000 */
[C---:B------:R-:W-:Y:S02]  /*1790*/  SEL R61, R4.reuse, R7, !P3 ;  /* 0x00000007043d7207 */ /* 0x040fe40005800000 */
[C---:B------:R-:W-:Y:S02]  /*17a0*/  SEL R63, R4.reuse, R31, !P3 ;  /* 0x0000001f043f7207 */ /* 0x040fe40005800000 */
[----:B------:R-:W-:Y:S01]  /*17b0*/  SEL R41, R4, R41, !P3 ;  /* 0x0000002904297207 */ /* 0x000fe20005800000 */
[----:B------:R-:W-:Y:S01]  /*17c0*/  BAR.SYNC.DEFER_BLOCKING 0x0 ;  /* 0x0000000000007b1d */ /* 0x000fe20000010000 */
[----:B------:R-:W-:-:S02]  /*17d0*/  LOP3.LUT P1, RZ, R0, 0x7f, RZ, 0xc0, !PT ;  /* 0x0000007f00ff7812 */ /* 0x000fc4000782c0ff */
[----:B------:R-:W-:Y:S02]  /*17e0*/  PRMT R27, RZ, 0x7610, R27 ;  /* 0x00007610ff1b7816 */ /* 0x000fe4000000001b */
[----:B------:R-:W-:Y:S02]  /*17f0*/  ISETP.LT.AND P2, PT, R77, R28, P0 ;  /* 0x0000001c4d00720c */ /* 0x000fe40000741270 */
[----:B------:R-:W-:Y:S01]  /*1800*/  LOP3.LUT R79, R37, 0xa, RZ, 0xfc, !PT ;  /* 0x0000000a254f7812 */ /* 0x000fe200078efcff */
[----:B---3--:R-:W-:Y:S10]  /*1810*/  BRA.U UP0, `(.L_x_5) ;  /* 0x0000000100187547 */ /* 0x008ff4000b800000 */
[----:B------:R-:W-:Y:S01]  /*1820*/  ELECT P3, URZ, PT ;  /* 0x0000000000ff782f */ /* 0x000fe20003860000 */
[----:B------:R-:W-:Y:S01]  /*1830*/  IMAD.MOV.U32 R4, RZ, RZ, 0x1 ;  /* 0x00000001ff047424 */ /* 0x000fe200078e00ff */
[----:B------:R-:W-:Y:S01]  /*1840*/  UMOV UR5, 0x40 ;  /* 0x0000004000057882 */ /* 0x000fe20000000000 */
[----:B------:R-:W-:Y:S01]  /*1850*/  UVIRTCOUNT.DEALLOC.SMPOOL 0x80 ;  /* 0x000000800000784c */ /* 0x000fe20000000000 */
[----:B------:R-:W-:-:S09]  /*1860*/  ULEA UR5, UR4, UR5, 0x18 ;  /* 0x0000000504057291 */ /* 0x000fd2000f8ec0ff */
[----:B------:R0:W-:Y:S03]  /*1870*/  @P3 STS.U8 [UR5], R4 ;  /* 0x00000004ff003988 */ /* 0x0001e60008000005 */
.L_x_5:
[----:B------:R-:W-:Y:S01]  /*1880*/  STTM.16dp32bit_t0_t15.x32 tmem[UR14], RZ ;  /* 0x000000ff000079ed */ /* 0x000fe20008a8000e */
[----:B------:R-:W-:Y:S01]  /*1890*/  STTM.16dp32bit_t16_t31.x32 tmem[UR14+0x20], RZ ;  /* 0x000020ff000079ed */ /* 0x000fe20008aa000e */
[----:B------:R-:W1:Y:S02]  /*18a0*/  FENCE.VIEW.ASYNC.T ;  /* 0x00000000000073c6 */ /* 0x000e640000000200 */
[----:B-1----:R-:W-:Y:S01]  /*18b0*/  VOTEU.ALL UP1, P1 ;  /* 0x0000000000ff7886 */ /* 0x002fe20000820000 */
[----:B------:R-:W-:Y:S01]  /*18c0*/  VOTEU.ALL UP2, P1 ;  /* 0x0000000000ff7886 */ /* 0x000fe20000840000 */
[----:B------:R-:W-:Y:S01]  /*18d0*/  IMAD R22, R72, 0x2, R12 ;  /* 0x0000000248167824 */ /* 0x000fe200078e020c */
[----:B------:R-:W-:Y:S01]  /*18e0*/  ISETP.LT.AND P3, PT, R79, R28, P0 ;  /* 0x0000001c4f00720c */ /* 0x000fe20000761270 */
[----:B------:R-:W-:Y:S01]  /*18f0*/  IMAD.SHL.U32 R20, R21, 0x2, RZ ;  /* 0x0000000215147824 */ /* 0x000fe200078e00ff */
[----:B------:R-:W-:-:S04]  /*1900*/  @!UP1 UIADD3 UR4, UPT, UPT, -UR6, 0x100000, URZ ;  /* 0x0010000006049890 */ /* 0x000fc8000fffe1ff */
[----:B------:R-:W-:Y:S02]  /*1910*/  @!UP1 USHF.L.U32 UR5, UR4, 0xb, URZ ;  /* 0x0000000b04059899 */ /* 0x000fe400080006ff */
[----:B------:R-:W-:Y:S01]  /*1920*/  @!UP1 USHF.L.U32 UR4, UR4, 0x1, URZ ;  /* 0x0000000104049899 */ /* 0x000fe200080006ff */
[----:B------:R-:W-:Y:S01]  /*1930*/  BAR.SYNC.DEFER_BLOCKING 0x0 ;  /* 0x0000000000007b1d */ /* 0x000fe20000010000 */
[----:B------:R-:W-:Y:S01]  /*1940*/  IMAD R10, R72, 0x2, R22 ;  /* 0x00000002480a7824 */ /* 0x000fe200078e0216 */
[----:B------:R-:W-:-:S03]  /*1950*/  IADD3 R6, P4, PT, R20, UR8, RZ ;  /* 0x0000000814067c10 */ /* 0x000fc6000ff9e0ff */
[----:B------:R-:W-:Y:S01]  /*1960*/  IMAD R15, R72, 0x2, R10 ;  /* 0x00000002480f7824 */ /* 0x000fe200078e020a */
[----:B------:R-:W-:-:S03]  /*1970*/  LEA.HI.X.SX32 R16, R21, UR9, 0x1, P4 ;  /* 0x0000000915107c11 */ /* 0x000fc6000a0f0eff */
[----:B------:R-:W-:Y:S01]  /*1980*/  IMAD R13, R72, 0x2, R15 ;  /* 0x00000002480d7824 */ /* 0x000fe200078e020f */
[-C--:B0-----:R-:W-:Y:S02]  /*1990*/  LEA R4, P4, R12, R6.reuse, 0x1 ;  /* 0x000000060c047211 */ /* 0x081fe400078808ff */
[----:B------:R-:W-:Y:S01]  /*19a0*/  LEA R8, P5, R22, R6, 0x1 ;  /* 0x0000000616087211 */ /* 0x000fe200078a08ff */
[----:B------:R-:W-:Y:S01]  /*19b0*/  IMAD R11, R72, 0x2, R13 ;  /* 0x00000002480b7824 */ /* 0x000fe200078e020d */
[-C--:B------:R-:W-:Y:S02]  /*19c0*/  LEA.HI.X.SX32 R5, R12, R16.reuse, 0x1, P4 ;  /* 0x000000100c057211 */ /* 0x080fe400020f0eff */
[----:B------:R-:W-:Y:S01]  /*19d0*/  LOP3.LUT R83, R37, 0x18, RZ, 0xfc, !PT ;  /* 0x0000001825537812 */ /* 0x000fe200078efcff */
[----:B------:R-:W0:Y:S02]  /*19e0*/  FENCE.VIEW.ASYNC.S ;  /* 0x00000000000073c6 */ /* 0x000e240000000000 */
[----:B0-----:R0:W1:Y:S02]  /*19f0*/  @!UP2 SYNCS.EXCH.64 URZ, [UR15], UR4 ;  /* 0x000000040fffa5b2 */ /* 0x0010640008000100 */
[----:B-1----:R-:W-:Y:S01]  /*1a00*/  BAR.SYNC.DEFER_BLOCKING 0x0 ;  /* 0x0000000000007b1d */ /* 0x002fe20000010000 */
[----:B------:R-:W-:Y:S01]  /*1a10*/  IMAD R25, R72, 0x2, R11 ;  /* 0x0000000248197824 */ /* 0x000fe200078e020b */
[----:B------:R-:W-:-:S03]  /*1a20*/  LEA.HI.X.SX32 R9, R22, R16, 0x1, P5 ;  /* 0x0000001016097211 */ /* 0x000fc600028f0eff */
[----:B------:R-:W-:-:S04]  /*1a30*/  IMAD R23, R72, 0x2, R25 ;  /* 0x0000000248177824 */ /* 0x000fc800078e0219 */
[C---:B------:R-:W-:Y:S01]  /*1a40*/  IMAD R7, R72.reuse, 0x2, R23 ;  /* 0x0000000248077824 */ /* 0x040fe200078e0217 */
[C---:B------:R-:W-:Y:S01]  /*1a50*/  LOP3.LUT R81, R37.reuse, 0x10, RZ, 0xfc, !PT ;  /* 0x0000001025517812 */ /* 0x040fe200078efcff */
[----:B0-----:R-:W0:Y:S01]  /*1a60*/  LDCU UR4, c[0x0][0x3b0] ;  /* 0x00007600ff0477ac */ /* 0x001e220008000800 */
[----:B------:R-:W-:Y:S01]  /*1a70*/  LOP3.LUT R85, R37, 0x1a, RZ, 0xfc, !PT ;  /* 0x0000001a25557812 */ /* 0x000fe200078efcff */
[----:B------:R-:W-:Y:S01]  /*1a80*/  IMAD R45, R72, 0x2, R7 ;  /* 0x00000002482d7824 */ /* 0x000fe200078e0207 */
[----:B------:R-:W-:Y:S01]  /*1a90*/  PRMT R17, RZ, 0x7610, R17 ;  /* 0x00007610ff117816 */ /* 0x000fe20000000011 */
[----:B------:R1:W2:Y:S01]  /*1aa0*/  @P2 LDG.E.U16 R27, desc[UR26][R4.64] ;  /* 0x0000001a041b2981 */ /* 0x0002a2000c1e1500 */
[----:B------:R-:W-:-:S03]  /*1ab0*/  ISETP.LT.AND P2, PT, R83, R28, P0 ;  /* 0x0000001c5300720c */ /* 0x000fc60000741270 */
[----:B------:R3:W4:Y:S01]  /*1ac0*/  @P3 LDG.E.U16 R110, desc[UR26][R8.64] ;  /* 0x0000001a086e3981 */ /* 0x000722000c1e1500 */
[----:B------:R-:W-:Y:S02]  /*1ad0*/  LEA R18, P3, R13, R6, 0x1 ;  /* 0x000000060d127211 */ /* 0x000fe400078608ff */
[----:B------:R-:W-:Y:S02]  /*1ae0*/  ISETP.LT.AND P4, PT, R81, R28, P0 ;  /* 0x0000001c5100720c */ /* 0x000fe40000781270 */
[----:B------:R-:W-:Y:S02]  /*1af0*/  LEA.HI.X.SX32 R19, R13, R16, 0x1, P3 ;  /* 0x000000100d137211 */ /* 0x000fe400018f0eff */
[----:B-1----:R-:W-:Y:S02]  /*1b00*/  LEA R4, P5, R7, R6, 0x1 ;  /* 0x0000000607047211 */ /* 0x002fe400078a08ff */
[----:B------:R-:W-:Y:S02]  /*1b10*/  ISETP.LT.AND P3, PT, R85, R28, P0 ;  /* 0x0000001c5500720c */ /* 0x000fe40000761270 */
[----:B------:R-:W-:-:S02]  /*1b20*/  LEA.HI.X.SX32 R5, R7, R16, 0x1, P5 ;  /* 0x0000001007057211 */ /* 0x000fc400028f0eff */
[-C--:B------:R-:W-:Y:S02]  /*1b30*/  LEA R30, P5, R45, R6.reuse, 0x1 ;  /* 0x000000062d1e7211 */ /* 0x080fe400078a08ff */
[----:B------:R-:W-:Y:S01]  /*1b40*/  PRMT R29, RZ, 0x7610, R29 ;  /* 0x00007610ff1d7816 */ /* 0x000fe2000000001d */
[----:B------:R-:W5:Y:S01]  /*1b50*/  @P2 LDG.E.U16 R17, desc[UR26][R4.64] ;  /* 0x0000001a04112981 */ /* 0x000f62000c1e1500 */
[----:B---3--:R-:W-:Y:S02]  /*1b60*/  LEA R8, P2, R11, R6, 0x1 ;  /* 0x000000060b087211 */ /* 0x008fe400078408ff */
[----:B------:R-:W-:Y:S02]  /*1b70*/  LOP3.LUT R89, R37, 0xc, RZ, 0xfc, !PT ;  /* 0x0000000c25597812 */ /* 0x000fe400078efcff */
[----:B------:R-:W-:Y:S01]  /*1b80*/  PRMT R106, RZ, 0x7610, R106 ;  /* 0x00007610ff6a7816 */ /* 0x000fe2000000006a */
[----:B------:R1:W3:Y:S01]  /*1b90*/  @P4 LDG.E.U16 R29, desc[UR26][R18.64] ;  /* 0x0000001a121d4981 */ /* 0x0002e2000c1e1500 */
[----:B------:R-:W-:-:S02]  /*1ba0*/  LEA.HI.X.SX32 R31, R45, R16, 0x1, P5 ;  /* 0x000000102d1f7211 */ /* 0x000fc400028f0eff */
[----:B------:R-:W-:Y:S02]  /*1bb0*/  LEA.HI.X.SX32 R9, R11, R16, 0x1, P2 ;  /* 0x000000100b097211 */ /* 0x000fe400010f0eff */
[----:B------:R-:W-:Y:S01]  /*1bc0*/  ISETP.LT.AND P2, PT, R89, R28, P0 ;  /* 0x0000001c5900720c */ /* 0x000fe20000741270 */
[----:B------:R-:W2:Y:S01]  /*1bd0*/  @P3 LDG.E.U16 R106, desc[UR26][R30.64] ;  /* 0x0000001a1e6a3981 */ /* 0x000ea2000c1e1500 */
[----:B------:R-:W-:Y:S02]  /*1be0*/  LOP3.LUT R87, R37, 0x12, RZ, 0xfc, !PT ;  /* 0x0000001225577812 */ /* 0x000fe400078efcff */
[----:B-1----:R-:W-:Y:S02]  /*1bf0*/  LEA R18, P3, R10, R6, 0x1 ;  /* 0x000000060a127211 */ /* 0x002fe400078608ff */
[----:B------:R-:W-:Y:S02]  /*1c00*/  ISETP.LT.AND P4, PT, R87, R28, P0 ;  /* 0x0000001c5700720c */ /* 0x000fe40000781270 */
[----:B------:R-:W-:-:S02]  /*1c10*/  LOP3.LUT R91, R37, 0x14, RZ, 0xfc, !PT ;  /* 0x00000014255b7812 */ /* 0x000fc400078efcff */
[----:B------:R-:W-:Y:S02]  /*1c20*/  PRMT R112, RZ, 0x7610, R112 ;  /* 0x00007610ff707816 */ /* 0x000fe40000000070 */
[----:B------:R-:W-:Y:S02]  /*1c30*/  LEA.HI.X.SX32 R19, R10, R16, 0x1, P3 ;  /* 0x000000100a137211 */ /* 0x000fe400018f0eff */
[----:B------:R-:W-:Y:S02]  /*1c40*/  ISETP.LT.AND P3, PT, R91, R28, P0 ;  /* 0x0000001c5b00720c */ /* 0x000fe40000761270 */
[----:B------:R-:W-:Y:S01]  /*1c50*/  PRMT R108, RZ, 0x7610, R108 ;  /* 0x00007610ff6c7816 */ /* 0x000fe2000000006c */
[----:B------:R0:W2:Y:S01]  /*1c60*/  @P2 LDG.E.U16 R112, desc[UR26][R18.64] ;  /* 0x0000001a12702981 */ /* 0x0000a2000c1e1500 */
[----:B------:R-:W-:Y:S01]  /*1c70*/  LEA R4, P2, R25, R6, 0x1 ;  /* 0x0000000619047211 */ /* 0x000fe200078408ff */
[----:B------:R-:W-:Y:S01]  /*1c80*/  IMAD R45, R72, 0x2, R45 ;  /* 0x00000002482d7824 */ /* 0x000fe200078e022d */
[----:B------:R-:W-:-:S02]  /*1c90*/  LOP3.LUT R93, R37, 0x1c, RZ, 0xfc, !PT ;  /* 0x0000001c255d7812 */ /* 0x000fc400078efcff */
[----:B------:R-:W-:Y:S01]  /*1ca0*/  PRMT R116, RZ, 0x7610, R116 ;  /* 0x00007610ff747816 */ /* 0x000fe20000000074 */
[----:B------:R1:W2:Y:S01]  /*1cb0*/  @P4 LDG.E.U16 R108, desc[UR26][R8.64] ;  /* 0x0000001a086c4981 */ /* 0x0002a2000c1e1500 */
[----:B------:R-:W-:Y:S02]  /*1cc0*/  LEA.HI.X.SX32 R5, R25, R16, 0x1, P2 ;  /* 0x0000001019057211 */ /* 0x000fe400010f0eff */
[----:B------:R-:W-:Y:S01]  /*1cd0*/  ISETP.LT.AND P4, PT, R93, R28, P0 ;  /* 0x0000001c5d00720c */ /* 0x000fe20000781270 */
[----:B0-----:R-:W-:Y:S02]  /*1ce0*/  IMAD R19, R32, UR4, RZ ;  /* 0x0000000420137c24 */ /* 0x001fe4000f8e02ff */
[----:B------:R0:W2:Y:S01]  /*1cf0*/  @P3 LDG.E.U16 R116, desc[UR26][R4.64] ;  /* 0x0000001a04743981 */ /* 0x0000a2000c1e1500 */
[-C--:B-1----:R-:W-:Y:S02]  /*1d00*/  LEA R8, P5, R45, R6.reuse, 0x1 ;  /* 0x000000062d087211 */ /* 0x082fe400078a08ff */
[----:B------:R-:W-:-:S02]  /*1d10*/  LEA R30, P3, R33, R6, 0x1 ;  /* 0x00000006211e7211 */ /* 0x000fc400078608ff */
[----:B------:R-:W-:Y:S02]  /*1d20*/  LEA.HI.X.SX32 R9, R45, R16, 0x1, P5 ;  /* 0x000000102d097211 */ /* 0x000fe400028f0eff */
[----:B------:R-:W-:Y:S02]  /*1d30*/  LOP3.LUT R76, R0, 0x1f, RZ, 0xc0, !PT ;  /* 0x0000001f004c7812 */ /* 0x000fe400078ec0ff */
[----:B------:R-:W-:Y:S01]  /*1d40*/  LEA R32, P5, R35, R6, 0x1 ;  /* 0x0000000623207211 */ /* 0x000fe200078a08ff */
[----:B------:R-:W-:Y:S01]  /*1d50*/  IMAD R18, R26, UR4, RZ ;  /* 0x000000041a127c24 */ /* 0x000fe2000f8e02ff */
[----:B------:R-:W-:Y:S01]  /*1d60*/  PRMT R114, RZ, 0x7610, R114 ;  /* 0x00007610ff727816 */ /* 0x000fe20000000072 */
[----:B------:R-:W-:Y:S01]  /*1d70*/  IMAD R26, R34, UR4, RZ ;  /* 0x00000004221a7c24 */ /* 0x000fe2000f8e02ff */
[----:B------:R-:W-:Y:S01]  /*1d80*/  LEA.HI.X.SX32 R31, R33, R16, 0x1, P3 ;  /* 0x00000010211f7211 */ /* 0x000fe200018f0eff */
[----:B------:R-:W-:Y:S01]  /*1d90*/  IMAD R45, R72, 0x2, R45 ;  /* 0x00000002482d7824 */ /* 0x000fe200078e022d */
[----:B------:R-:W-:Y:S01]  /*1da0*/  LEA R34, P3, R39, R6, 0x1 ;  /* 0x0000000627227211 */ /* 0x000fe200078608ff */
[----:B------:R-:W-:Y:S01]  /*1db0*/  IMAD R7, R76, R73, RZ ;  /* 0x000000494c077224 */ /* 0x000fe200078e02ff */
[----:B------:R-:W-:Y:S01]  /*1dc0*/  LEA.HI.X.SX32 R33, R35, R16, 0x1, P5 ;  /* 0x0000001023217211 */ /* 0x000fe200028f0eff */
[----:B------:R1:W4:Y:S01]  /*1dd0*/  @P4 LDG.E.U16 R114, desc[UR26][R8.64] ;  /* 0x0000001a08724981 */ /* 0x000322000c1e1500 */
[----:B------:R-:W-:-:S02]  /*1de0*/  LEA R38, P5, R43, R6, 0x1 ;  /* 0x000000062b267211 */ /* 0x000fc400078a08ff */
[-C--:B------:R-:W-:Y:S02]  /*1df0*/  LEA.HI.X.SX32 R35, R39, R16.reuse, 0x1, P3 ;  /* 0x0000001027237211 */ /* 0x080fe400018f0eff */
[----:B------:R-:W-:Y:S02]  /*1e00*/  LEA.HI.X.SX32 R39, R43, R16, 0x1, P5 ;  /* 0x000000102b277211 */ /* 0x000fe400028f0eff */
[-C--:B0-----:R-:W-:Y:S02]  /*1e10*/  LEA R4, P6, R45, R6.reuse, 0x1 ;  /* 0x000000062d047211 */ /* 0x081fe400078c08ff */
[----:B------:R-:W-:Y:S02]  /*1e20*/  LEA R70, P2, R7, UR10, 0x1 ;  /* 0x0000000a07467c11 */ /* 0x000fe4000f8408ff */
[----:B-1----:R-:W-:Y:S01]  /*1e30*/  LEA R8, P5, R15, R6, 0x1 ;  /* 0x000000060f087211 */ /* 0x002fe200078a08ff */
[----:B------:R-:W-:Y:S01]  /*1e40*/  IMAD R49, R49, UR4, RZ ;  /* 0x0000000431317c24 */ /* 0x000fe2000f8e02ff */
[----:B------:R-:W-:Y:S01]  /*1e50*/  LEA.HI.X.SX32 R5, R45, R16, 0x1, P6 ;  /* 0x000000102d057211 */ /* 0x000fe200030f0eff */
[----:B------:R-:W-:Y:S01]  /*1e60*/  IMAD R51, R51, UR4, RZ ;  /* 0x0000000433337c24 */ /* 0x000fe2000f8e02ff */
[----:B------:R-:W-:-:S02]  /*1e70*/  LEA.HI.X.SX32 R7, R7, UR11, 0x1, P2 ;  /* 0x0000000b07077c11 */ /* 0x000fc400090f0eff */
[----:B------:R-:W-:Y:S02]  /*1e80*/  LEA R42, P6, R19, R70, 0x1 ;  /* 0x00000046132a7211 */ /* 0x000fe400078c08ff */
[----:B------:R-:W-:Y:S02]  /*1e90*/  LEA.HI.X.SX32 R9, R15, R16, 0x1, P5 ;  /* 0x000000100f097211 */ /* 0x000fe400028f0eff */
[-C--:B------:R-:W-:Y:S01]  /*1ea0*/  LEA R44, P5, R26, R70.reuse, 0x1 ;  /* 0x000000461a2c7211 */ /* 0x080fe200078a08ff */
[----:B------:R-:W-:Y:S01]  /*1eb0*/  IMAD R36, R36, UR4, RZ ;  /* 0x0000000424247c24 */ /* 0x000fe2000f8e02ff */
[-C--:B------:R-:W-:Y:S01]  /*1ec0*/  LEA R40, P3, R18, R70.reuse, 0x1 ;  /* 0x0000004612287211 */ /* 0x080fe200078608ff */
[----:B------:R-:W-:Y:S01]  /*1ed0*/  IMAD R55, R55, UR4, RZ ;  /* 0x0000000437377c24 */ /* 0x000fe2000f8e02ff */
[----:B------:R-:W-:Y:S01]  /*1ee0*/  LEA.HI.X.SX32 R43, R19, R7, 0x1, P6 ;  /* 0x00000007132b7211 */ /* 0x000fe200030f0eff */
[----:B------:R-:W-:Y:S01]  /*1ef0*/  IMAD R57, R57, UR4, RZ ;  /* 0x0000000439397c24 */ /* 0x000fe2000f8e02ff */
[----:B------:R-:W-:-:S02]  /*1f00*/  LEA R48, P6, R49, R70, 0x1 ;  /* 0x0000004631307211 */ /* 0x000fc400078c08ff */
[-C--:B------:R-:W-:Y:S01]  /*1f10*/  LEA.HI.X.SX32 R45, R26, R7.reuse, 0x1, P5 ;  /* 0x000000071a2d7211 */ /* 0x080fe200028f0eff */
[----:B------:R-:W-:Y:S01]  /*1f20*/  IMAD R71, R41, UR4, RZ ;  /* 0x0000000429477c24 */ /* 0x000fe2000f8e02ff */
[-C--:B------:R-:W-:Y:S01]  /*1f30*/  LEA R50, P5, R51, R70.reuse, 0x1 ;  /* 0x0000004633327211 */ /* 0x080fe200078a08ff */
[----:B------:R-:W-:Y:S01]  /*1f40*/  IMAD R53, R53, UR4, RZ ;  /* 0x0000000435357c24 */ /* 0x000fe2000f8e02ff */
[-C--:B------:R-:W-:Y:S01]  /*1f50*/  LEA.HI.X.SX32 R41, R18, R7.reuse, 0x1, P3 ;  /* 0x0000000712297211 */ /* 0x080fe200018f0eff */
[----:B------:R-:W-:Y:S01]  /*1f60*/  IMAD R61, R61, UR4, RZ ;  /* 0x000000043d3d7c24 */ /* 0x000fe2000f8e02ff */
[-C--:B------:R-:W-:Y:S02]  /*1f70*/  LEA R46, P3, R36, R70.reuse, 0x1 ;  /* 0x00000046242e7211 */ /* 0x080fe400078608ff */
[----:B------:R-:W-:Y:S01]  /*1f80*/  LEA.HI.X.SX32 R49, R49, R7, 0x1, P6 ;  /* 0x0000000731317211 */ /* 0x000fe200030f0eff */
[----:B------:R-:W-:Y:S01]  /*1f90*/  IMAD R63, R63, UR4, RZ ;  /* 0x000000043f3f7c24 */ /* 0x000fe2000f8e02ff */
[----:B------:R-:W-:-:S02]  /*1fa0*/  LEA R54, P6, R55, R70, 0x1 ;  /* 0x0000004637367211 */ /* 0x000fc400078c08ff */
[-C--:B------:R-:W-:Y:S02]  /*1fb0*/  LEA.HI.X.SX32 R51, R51, R7.reuse, 0x1, P5 ;  /* 0x0000000733337211 */ /* 0x080fe400028f0eff */
        /* <DEDUP_REMOVED lines=11> */
[----:B------:R-:W-:Y:S02]  /*2070*/  LOP3.LUT R97, R37, 0x16, RZ, 0xfc, !PT ;  /* 0x0000001625617812 */ /* 0x000fe400078efcff */
[-C--:B------:R-:W-:Y:S02]  /*2080*/  LEA.HI.X.SX32 R53, R53, R7.reuse, 0x1, P3 ;  /* 0x0000000735357211 */ /* 0x080fe400018f0eff */
[----:B------:R-:W-:Y:S02]  /*2090*/  LEA R58, P3, R59, R70, 0x1 ;  /* 0x000000463b3a7211 */ /* 0x000fe400078608ff */
[----:B------:R-:W-:-:S02]  /*20a0*/  LEA.HI.X.SX32 R61, R61, R7, 0x1, P6 ;  /* 0x000000073d3d7211 */ /* 0x000fc400030f0eff */
[-C--:B------:R-:W-:Y:S02]  /*20b0*/  LEA R66, P6, R67, R70.reuse, 0x1 ;  /* 0x0000004643427211 */ /* 0x080fe400078c08ff */
[-C--:B------:R-:W-:Y:S02]  /*20c0*/  LEA.HI.X.SX32 R63, R63, R7.reuse, 0x1, P5 ;  /* 0x000000073f3f7211 */ /* 0x080fe400028f0eff */
[----:B------:R-:W-:Y:S02]  /*20d0*/  LEA R68, P5, R69, R70, 0x1 ;  /* 0x0000004645447211 */ /* 0x000fe400078a08ff */
[----:B------:R-:W-:Y:S02]  /*20e0*/  ISETP.LT.AND P2, PT, R97, R28, P0 ;  /* 0x0000001c6100720c */ /* 0x000fe40000741270 */
[----:B------:R-:W-:Y:S02]  /*20f0*/  LEA.HI.X.SX32 R59, R59, R7, 0x1, P3 ;  /* 0x000000073b3b7211 */ /* 0x000fe400018f0eff */
[----:B------:R-:W-:-:S02]  /*2100*/  LEA R64, P3, R65, R70, 0x1 ;  /* 0x0000004641407211 */ /* 0x000fc400078608ff */
[-C--:B------:R-:W-:Y:S02]  /*2110*/  LEA.HI.X.SX32 R67, R67, R7.reuse, 0x1, P6 ;  /* 0x0000000743437211 */ /* 0x080fe400030f0eff */
[----:B------:R-:W-:Y:S02]  /*2120*/  LEA R70, P6, R71, R70, 0x1 ;  /* 0x0000004647467211 */ /* 0x000fe400078c08ff */
[-C--:B------:R-:W-:Y:S02]  /*2130*/  LEA.HI.X.SX32 R69, R69, R7.reuse, 0x1, P5 ;  /* 0x0000000745457211 */ /* 0x080fe400028f0eff */
[----:B------:R-:W-:Y:S02]  /*2140*/  LEA R6, P5, R23, R6, 0x1 ;  /* 0x0000000617067211 */ /* 0x000fe400078a08ff */
[-C--:B------:R-:W-:Y:S02]  /*2150*/  LEA.HI.X.SX32 R65, R65, R7.reuse, 0x1, P3 ;  /* 0x0000000741417211 */ /* 0x080fe400018f0eff */
[----:B------:R-:W-:-:S02]  /*2160*/  LEA.HI.X.SX32 R71, R71, R7, 0x1, P6 ;  /* 0x0000000747477211 */ /* 0x000fc400030f0eff */
[----:B------:R-:W-:Y:S02]  /*2170*/  PRMT R96, RZ, 0x7610, R96 ;  /* 0x00007610ff607816 */ /* 0x000fe40000000060 */
[----:B------:R-:W-:Y:S02]  /*2180*/  LOP3.LUT R95, R37, 0xe, RZ, 0xfc, !PT ;  /* 0x0000000e255f7812 */ /* 0x000fe400078efcff */
[----:B------:R-:W-:Y:S02]  /*2190*/  LEA.HI.X.SX32 R7, R23, R16, 0x1, P5 ;  /* 0x0000001017077211 */ /* 0x000fe400028f0eff */
[C---:B------:R-:W-:Y:S02]  /*21a0*/  LOP3.LUT R101, R37.reuse, 0x2, RZ, 0xfc, !PT ;  /* 0x0000000225657812 */ /* 0x040fe400078efcff */
[----:B------:R-:W-:Y:S01]  /*21b0*/  LOP3.LUT R99, R37, 0x1e, RZ, 0xfc, !PT ;  /* 0x0000001e25637812 */ /* 0x000fe200078efcff */
[----:B------:R-:W4:Y:S01]  /*21c0*/  @P2 LDG.E.U16 R96, desc[UR26][R6.64] ;  /* 0x0000001a06602981 */ /* 0x000f22000c1e1500 */
[----:B------:R-:W-:-:S02]  /*21d0*/  ISETP.LT.AND P4, PT, R95, R28, P0 ;  /* 0x0000001c5f00720c */ /* 0x000fc40000781270 */
[-C--:B------:R-:W-:Y:S02]  /*21e0*/  ISETP.LT.AND P2, PT, R101, R28.reuse, P0 ;  /* 0x0000001c6500720c */ /* 0x080fe40000741270 */
[----:B------:R-:W-:Y:S02]  /*21f0*/  ISETP.LT.AND P3, PT, R99, R28, P0 ;  /* 0x0000001c6300720c */ /* 0x000fe40000761270 */
[----:B------:R-:W-:Y:S02]  /*2200*/  PRMT R98, RZ, 0x7610, R98 ;  /* 0x00007610ff627816 */ /* 0x000fe40000000062 */
[----:B------:R-:W-:Y:S02]  /*2210*/  PRMT R118, RZ, 0x7610, R118 ;  /* 0x00007610ff767816 */ /* 0x000fe40000000076 */
[----:B------:R-:W-:Y:S02]  /*2220*/  PRMT R94, RZ, 0x7610, R94 ;  /* 0x00007610ff5e7816 */ /* 0x000fe4000000005e */
[C---:B------:R-:W-:Y:S01]  /*2230*/  LOP3.LUT R103, R37.reuse, 0x4, RZ, 0xfc, !PT ;  /* 0x0000000425677812 */ /* 0x040fe200078efcff */
[----:B------:R-:W4:Y:S01]  /*2240*/  @P4 LDG.E.U16 R98, desc[UR26][R8.64] ;  /* 0x0000001a08624981 */ /* 0x000f22000c1e1500 */
[----:B------:R-:W-:-:S02]  /*2250*/  LOP3.LUT R105, R37, 0x6, RZ, 0xfc, !PT ;  /* 0x0000000625697812 */ /* 0x000fc400078efcff */
[-C--:B------:R-:W-:Y:S01]  /*2260*/  ISETP.LT.AND P4, PT, R37, R28.reuse, P0 ;  /* 0x0000001c2500720c */ /* 0x080fe20000781270 */
[----:B------:R-:W4:Y:S01]  /*2270*/  @P2 LDG.E.U16 R118, desc[UR26][R32.64] ;  /* 0x0000001a20762981 */ /* 0x000f22000c1e1500 */
[----:B------:R-:W-:-:S03]  /*2280*/  ISETP.LT.AND P2, PT, R103, R28, P0 ;  /* 0x0000001c6700720c */ /* 0x000fc60000741270 */
[----:B------:R0:W4:Y:S01]  /*2290*/  @P3 LDG.E.U16 R94, desc[UR26][R4.64] ;  /* 0x0000001a045e3981 */ /* 0x000122000c1e1500 */
[-C--:B------:R-:W-:Y:S02]  /*22a0*/  ISETP.LT.AND P3, PT, R105, R28.reuse, P0 ;  /* 0x0000001c6900720c */ /* 0x080fe40000761270 */
[----:B------:R-:W-:Y:S02]  /*22b0*/  ISETP.LT.AND P0, PT, R76, R28, P0 ;  /* 0x0000001c4c00720c */ /* 0x000fe40000701270 */
[----:B------:R-:W-:Y:S02]  /*22c0*/  PRMT R19, RZ, 0x7610, R19 ;  /* 0x00007610ff137816 */ /* 0x000fe40000000013 */
[----:B------:R-:W-:Y:S02]  /*22d0*/  PRMT R100, RZ, 0x7610, R100 ;  /* 0x00007610ff647816 */ /* 0x000fe40000000064 */
[----:B------:R-:W-:Y:S02]  /*22e0*/  PRMT R92, RZ, 0x7610, R92 ;  /* 0x00007610ff5c7816 */ /* 0x000fe4000000005c */
[----:B------:R-:W-:Y:S01]  /*22f0*/  PRMT R90, RZ, 0x7610, R90 ;  /* 0x00007610ff5a7816 */ /* 0x000fe2000000005a */
[----:B------:R-:W4:Y:S01]  /*2300*/  @P4 LDG.E.U16 R19, desc[UR26][R30.64] ;  /* 0x0000001a1e134981 */ /* 0x000f22000c1e1500 */
[----:B------:R-:W-:-:S02]  /*2310*/  PRMT R88, RZ, 0x7610, R88 ;  /* 0x00007610ff587816 */ /* 0x000fc40000000058 */
[----:B------:R-:W-:Y:S01]  /*2320*/  PRMT R86, RZ, 0x7610, R86 ;  /* 0x00007610ff567816 */ /* 0x000fe20000000056 */
[----:B------:R-:W4:Y:S01]  /*2330*/  @P2 LDG.E.U16 R100, desc[UR26][R34.64] ;  /* 0x0000001a22642981 */ /* 0x000f22000c1e1500 */
[----:B------:R-:W-:Y:S02]  /*2340*/  PRMT R84, RZ, 0x7610, R84 ;  /* 0x00007610ff547816 */ /* 0x000fe40000000054 */
[----:B------:R-:W-:Y:S01]  /*2350*/  PRMT R82, RZ, 0x7610, R82 ;  /* 0x00007610ff527816 */ /* 0x000fe20000000052 */
[----:B------:R-:W4:Y:S01]  /*2360*/  @P3 LDG.E.U16 R92, desc[UR26][R38.64] ;  /* 0x0000001a265c3981 */ /* 0x000f22000c1e1500 */
        /* <DEDUP_REMOVED lines=15> */
[----:B------:R-:W-:-:S03]  /*2460*/  PRMT R109, RZ, 0x7610, R109 ;  /* 0x00007610ff6d7816 */ /* 0x000fc6000000006d */
[----:B------:R-:W4:Y:S04]  /*2470*/  @P0 LDG.E.U16 R80, desc[UR26][R60.64] ;  /* 0x0000001a3c500981 */ /* 0x000f28000c1e1500 */
        /* <DEDUP_REMOVED lines=9> */
[----:B------:R-:W4:Y:S01]  /*2510*/  @P0 LDG.E.U16 R109, desc[UR26][R70.64] ;  /* 0x0000001a466d0981 */ /* 0x000f22000c1e1500 */
[----:B0-----:R-:W-:-:S02]  /*2520*/  SHF.R.S32.HI R4, RZ, 0x1f, R21 ;  /* 0x0000001fff047819 */ /* 0x001fc40000011415 */
[----:B------:R-:W-:Y:S02]  /*2530*/  SHF.R.S32.HI R78, RZ, 0x6, R0 ;  /* 0x00000006ff4e7819 */ /* 0x000fe40000011400 */
[----:B------:R-:W-:Y:S02]  /*2540*/  SHF.L.U64.HI R21, R21, 0x1, R4 ;  /* 0x0000000115157819 */ /* 0x000fe40000010204 */
[----:B------:R-:W-:Y:S02]  /*2550*/  SHF.R.S32.HI R8, RZ, 0x1f, R12 ;  /* 0x0000001fff087819 */ /* 0x000fe4000001140c */
[----:B------:R-:W-:Y:S01]  /*2560*/  LEA R18, P2, R12, R20, 0x1 ;  /* 0x000000140c127211 */ /* 0x000fe200078408ff */
[----:B------:R-:W-:Y:S01]  /*2570*/  IMAD.SHL.U32 R5, R14, 0x2, RZ ;  /* 0x000000020e057824 */ /* 0x000fe200078e00ff */
[----:B------:R-:W-:Y:S02]  /*2580*/  SGXT R78, R78, 0x1 ;  /* 0x000000014e4e781a */ /* 0x000fe40000000200 */
[----:B------:R-:W-:-:S02]  /*2590*/  ISETP.NE.U32.AND P0, PT, R24, RZ, PT ;  /* 0x000000ff1800720c */ /* 0x000fc40003f05070 */
[----:B------:R-:W-:Y:S02]  /*25a0*/  LEA.HI.X R8, R12, R21, R8, 0x1, P2 ;  /* 0x000000150c087211 */ /* 0x000fe400010f0c08 */
[----:B------:R-:W-:Y:S02]  /*25b0*/  SHF.R.S32.HI R4, RZ, 0x1f, R10 ;  /* 0x0000001fff047819 */ /* 0x000fe4000001140a */
[----:B------:R-:W-:Y:S02]  /*25c0*/  SHF.R.S32.HI R24, RZ, 0x1f, R15 ;  /* 0x0000001fff187819 */ /* 0x000fe4000001140f */
[-C--:B------:R-:W-:Y:S02]  /*25d0*/  LEA R14, P3, R10, R20.reuse, 0x1 ;  /* 0x000000140a0e7211 */ /* 0x080fe400078608ff */
[----:B------:R-:W-:Y:S02]  /*25e0*/  LEA R12, P4, R15, R20, 0x1 ;  /* 0x000000140f0c7211 */ /* 0x000fe400078808ff */
[----:B------:R-:W-:-:S02]  /*25f0*/  SHF.R.S32.HI R6, RZ, 0x1f, R22 ;  /* 0x0000001fff067819 */ /* 0x000fc40000011416 */
[----:B------:R-:W-:Y:S02]  /*2600*/  LEA R16, P2, R22, R20, 0x1 ;  /* 0x0000001416107211 */ /* 0x000fe400078408ff */
[----:B------:R-:W-:Y:S02]  /*2610*/  LOP3.LUT R78, R5, 0x90, R78, 0x78, !PT ;  /* 0x00000090054e7812 */ /* 0x000fe400078e784e */
[-C--:B------:R-:W-:Y:S02]  /*2620*/  LEA.HI.X R4, R10, R21.reuse, R4, 0x1, P3 ;  /* 0x000000150a047211 */ /* 0x080fe400018f0c04 */
[-C--:B------:R-:W-:Y:S02]  /*2630*/  LEA.HI.X R5, R15, R21.reuse, R24, 0x1, P4 ;  /* 0x000000150f057211 */ /* 0x080fe400020f0c18 */
[----:B------:R-:W-:Y:S02]  /*2640*/  LEA.HI.X R6, R22, R21, R6, 0x1, P2 ;  /* 0x0000001516067211 */ /* 0x000fe400010f0c06 */
[----:B------:R-:W-:-:S02]  /*2650*/  SHF.R.S32.HI R24, RZ, 0x1f, R11 ;  /* 0x0000001fff187819 */ /* 0x000fc4000001140b */
[-C--:B------:R-:W-:Y:S02]  /*2660*/  LEA R15, P3, R11, R20.reuse, 0x1 ;  /* 0x000000140b0f7211 */ /* 0x080fe400078608ff */
[----:B------:R-:W-:Y:S02]  /*2670*/  SHF.R.S32.HI R22, RZ, 0x1f, R13 ;  /* 0x0000001fff167819 */ /* 0x000fe4000001140d */
[----:B------:R-:W-:Y:S01]  /*2680*/  LEA R10, P2, R13, R20, 0x1 ;  /* 0x000000140d0a7211 */ /* 0x000fe200078408ff */
[----:B------:R-:W-:-:S04]  /*2690*/  @!UP1 UIADD3 UR4, UPT, UPT, -UR6, 0x100000, URZ ;  /* 0x0010000006049890 */ /* 0x000fc8000fffe1ff */
[----:B------:R-:W-:Y:S02]  /*26a0*/  @!UP1 USHF.L.U32 UR5, UR4, 0xb, URZ ;  /* 0x0000000b04059899 */ /* 0x000fe400080006ff */
[----:B------:R-:W-:Y:S01]  /*26b0*/  @!UP1 USHF.L.U32 UR4, UR4, 0x1, URZ ;  /* 0x0000000104049899 */ /* 0x000fe200080006ff */
[-C--:B------:R-:W-:Y:S02]  /*26c0*/  LEA.HI.X R9, R11, R21.reuse, R24, 0x1, P3 ;  /* 0x000000150b097211 */ /* 0x080fe400018f0c18 */
[----:B------:R-:W-:Y:S01]  /*26d0*/  LEA.HI.X R7, R13, R21, R22, 0x1, P2 ;  /* 0x000000150d077211 */ /* 0x000fe200010f0c16 */
[----:B------:R-:W-:Y:S01]  /*26e0*/  IMAD R22, R83, R72, RZ ;  /* 0x0000004853167224 */ /* 0x000fe200078e02ff */
[----:B------:R-:W-:Y:S02]  /*26f0*/  SHF.R.S32.HI R104, RZ, 0x1f, R23 ;  /* 0x0000001fff687819 */ /* 0x000fe40000011417 */
[----:B------:R-:W-:Y:S01]  /*2700*/  LEA R11, P3, R23, R20, 0x1 ;  /* 0x00000014170b7211 */ /* 0x000fe200078608ff */
[----:B------:R-:W-:Y:S01]  /*2710*/  IMAD R36, R85, R72, RZ ;  /* 0x0000004855247224 */ /* 0x000fe200078e02ff */
[----:B------:R-:W-:-:S02]  /*2720*/  SHF.R.S32.HI R102, RZ, 0x1f, R25 ;  /* 0x0000001fff667819 */ /* 0x000fc40000011419 */
[----:B------:R-:W-:Y:S02]  /*2730*/  LEA R13, P2, R25, R20, 0x1 ;  /* 0x00000014190d7211 */ /* 0x000fe400078408ff */
[-C--:B------:R-:W-:Y:S01]  /*2740*/  LEA.HI.X R104, R23, R21.reuse, R104, 0x1, P3 ;  /* 0x0000001517687211 */ /* 0x080fe200018f0c68 */
[----:B------:R-:W-:Y:S01]  /*2750*/  IMAD.SHL.U32 R23, R22, 0x2, RZ ;  /* 0x0000000216177824 */ /* 0x000fe200078e00ff */
[----:B------:R-:W-:Y:S01]  /*2760*/  VOTEU.ALL UP1, P1 ;  /* 0x0000000000ff7886 */ /* 0x000fe20000820000 */
[----:B------:R-:W-:Y:S01]  /*2770*/  LEA.HI.X R102, R25, R21, R102, 0x1, P2 ;  /* 0x0000001519667211 */ /* 0x000fe200010f0c66 */
[----:B------:R-:W-:Y:S02]  /*2780*/  IMAD.SHL.U32 R25, R36, 0x2, RZ ;  /* 0x0000000224197824 */ /* 0x000fe400078e00ff */
[--C-:B------:R-:W-:Y:S01]  /*2790*/  IADD3 R26, P4, P5, R23, UR8, R20.reuse ;  /* 0x00000008171a7c10 */ /* 0x100fe2000fd9e014 */
[----:B------:R0:W1:Y:S01]  /*27a0*/  @!UP1 SYNCS.EXCH.64 URZ, [UR13+0x4008], UR4 ;  /* 0x004008040dff95b2 */ /* 0x0000620008000100 */
[----:B------:R-:W-:Y:S01]  /*27b0*/  IMAD R23, R93, R72, RZ ;  /* 0x000000485d177224 */ /* 0x000fe200078e02ff */
[----:B---3--:R3:W-:Y:S01]  /*27c0*/  STS.U16 [R78+UR13+0x800], R29 ;  /* 0x0008001d4e007988 */ /* 0x0087e2000800040d */
[----:B------:R-:W-:Y:S01]  /*27d0*/  IMAD.HI R22, R22, 0x2, RZ ;  /* 0x0000000216167827 */ /* 0x000fe200078e02ff */
[----:B------:R-:W-:-:S03]  /*27e0*/  IADD3 R24, P2, P3, R25, UR8, R20 ;  /* 0x0000000819187c10 */ /* 0x000fc6000fb5e014 */
[----:B------:R-:W-:Y:S02]  /*27f0*/  IMAD.SHL.U32 R25, R23, 0x2, RZ ;  /* 0x0000000217197824 */ /* 0x000fe400078e00ff */
[----:B------:R-:W-:-:S04]  /*2800*/  IMAD.HI R36, R36, 0x2, RZ ;  /* 0x0000000224247827 */ /* 0x000fc800078e02ff */
[----:B---3--:R-:W-:Y:S01]  /*2810*/  IMAD R29, R99, R72, RZ ;  /* 0x00000048631d7224 */ /* 0x008fe200078e02ff */
[----:B--2---:R2:W-:Y:S03]  /*2820*/  STS.U16 [R78+UR13+0x400], R27 ;  /* 0x0004001b4e007988 */ /* 0x0045e6000800040d */
[----:B------:R-:W-:Y:S01]  /*2830*/  IMAD.SHL.U32 R74, R29, 0x2, RZ ;  /* 0x000000021d4a7824 */ /* 0x000fe200078e00ff */
[--C-:B--2---:R-:W-:Y:S02]  /*2840*/  IADD3.X R27, PT, PT, R22, UR9, R21.reuse, P4, P5 ;  /* 0x00000009161b7c10 */ /* 0x104fe4000a7ea415 */
[--C-:B------:R-:W-:Y:S02]  /*2850*/  IADD3 R22, P5, P4, R25, UR8, R20.reuse ;  /* 0x0000000819167c10 */ /* 0x100fe4000fcbe014 */
[----:B------:R-:W-:Y:S01]  /*2860*/  IADD3.X R25, PT, PT, R36, UR9, R21, P2, P3 ;  /* 0x0000000924197c10 */ /* 0x000fe200097e6415 */
[----:B------:R-:W-:Y:S01]  /*2870*/  IMAD.HI R36, R23, 0x2, RZ ;  /* 0x0000000217247827 */ /* 0x000fe200078e02ff */
[----:B------:R-:W-:-:S03]  /*2880*/  IADD3 R20, P2, P3, R74, UR8, R20 ;  /* 0x000000084a147c10 */ /* 0x000fc6000fb5e014 */
[----:B------:R-:W-:Y:S01]  /*2890*/  IMAD.HI R74, R29, 0x2, RZ ;  /* 0x000000021d4a7827 */ /* 0x000fe200078e02ff */
[--C-:B------:R-:W-:Y:S02]  /*28a0*/  IADD3.X R23, PT, PT, R36, UR9, R21.reuse, P5, P4 ;  /* 0x0000000924177c10 */ /* 0x100fe4000afe8415 */
[----:B------:R-:W-:Y:S02]  /*28b0*/  LOP3.LUT R36, R78, 0x40, RZ, 0x3c, !PT ;  /* 0x000000404e247812 */ /* 0x000fe400078e3cff */
[----:B------:R-:W-:Y:S02]  /*28c0*/  IADD3.X R21, PT, PT, R74, UR9, R21, P2, P3 ;  /* 0x000000094a157c10 */ /* 0x000fe400097e6415 */
[C---:B------:R-:W-:Y:S02]  /*28d0*/  LOP3.LUT R74, R78.reuse, 0x20, RZ, 0x3c, !PT ;  /* 0x000000204e4a7812 */ /* 0x040fe400078e3cff */
[----:B------:R-:W-:Y:S01]  /*28e0*/  LOP3.LUT R29, R78, 0x60, RZ, 0x3c, !PT ;  /* 0x000000604e1d7812 */ /* 0x000fe200078e3cff */
[----:B-----5:R2:W-:Y:S01]  /*28f0*/  STS.U16 [R78+UR13+0xc00], R17 ;  /* 0x000c00114e007988 */ /* 0x0205e2000800040d */
[----:B------:R-:W-:-:S02]  /*2900*/  IADD3 R16, P6, PT, R16, UR8, RZ ;  /* 0x0000000810107c10 */ /* 0x000fc4000ffde0ff */
[----:B------:R-:W-:Y:S02]  /*2910*/  IADD3 R12, P2, PT, R12, UR8, RZ ;  /* 0x000000080c0c7c10 */ /* 0x000fe4000ff5e0ff */
[----:B------:R-:W-:Y:S02]  /*2920*/  IADD3 R18, P3, PT, R18, UR8, RZ ;  /* 0x0000000812127c10 */ /* 0x000fe4000ff7e0ff */
[----:B--2---:R-:W-:Y:S02]  /*2930*/  IADD3.X R17, PT, PT, R6, UR9, RZ, P6, !PT ;  /* 0x0000000906117c10 */ /* 0x004fe4000b7fe4ff */
[----:B------:R-:W-:Y:S02]  /*2940*/  IADD3 R6, P6, PT, R13, UR8, RZ ;  /* 0x000000080d067c10 */ /* 0x000fe4000ffde0ff */
[----:B------:R-:W-:Y:S02]  /*2950*/  IADD3.X R13, PT, PT, R5, UR9, RZ, P2, !PT ;  /* 0x00000009050d7c10 */ /* 0x000fe400097fe4ff */
[----:B------:R-:W-:-:S02]  /*2960*/  ISETP.LT.OR P2, PT, R75, 0x20, P0 ;  /* 0x000000204b00780c */ /* 0x000fc40000741670 */
[----:B------:R-:W-:Y:S02]  /*2970*/  IADD3 R14, P5, PT, R14, UR8, RZ ;  /* 0x000000080e0e7c10 */ /* 0x000fe4000ffbe0ff */
[----:B------:R-:W-:Y:S01]  /*2980*/  IADD3 R10, P4, PT, R10, UR8, RZ ;  /* 0x000000080a0a7c10 */ /* 0x000fe2000ff9e0ff */
[----:B------:R-:W-:Y:S01]  /*2990*/  UMOV UR6, URZ ;  /* 0x000000ff00067c82 */ /* 0x000fe20008000000 */
[----:B------:R-:W-:Y:S01]  /*29a0*/  IMAD.SHL.U32 R73, R73, 0x20, RZ ;  /* 0x0000002049497824 */ /* 0x000fe200078e00ff */
[----:B----4-:R-:W-:Y:S04]  /*29b0*/  STS.U16 [R78+UR13], R19 ;  /* 0x000000134e007988 */ /* 0x010fe8000800040d */
[----:B------:R-:W-:Y:S04]  /*29c0*/  STS.U16 [R74+UR13+0x500], R110 ;  /* 0x0005006e4a007988 */ /* 0x000fe8000800040d */
[----:B------:R-:W-:Y:S04]  /*29d0*/  STS.U16 [R74+UR13+0xd00], R106 ;  /* 0x000d006a4a007988 */ /* 0x000fe8000800040d */
[----:B------:R-:W-:Y:S04]  /*29e0*/  STS.U16 [R74+UR13+0x900], R108 ;  /* 0x0009006c4a007988 */ /* 0x000fe8000800040d */
[----:B------:R-:W-:Y:S04]  /*29f0*/  STS.U16 [R74+UR13+0x100], R118 ;  /* 0x000100764a007988 */ /* 0x000fe8000800040d */
[----:B------:R-:W-:Y:S04]  /*2a00*/  STS.U16 [R36+UR13+0x600], R112 ;  /* 0x0006007024007988 */ /* 0x000fe8000800040d */
[----:B------:R-:W-:Y:S04]  /*2a10*/  STS.U16 [R36+UR13+0xa00], R116 ;  /* 0x000a007424007988 */ /* 0x000fe8000800040d */
[----:B------:R-:W-:Y:S04]  /*2a20*/  STS.U16 [R36+UR13+0xe00], R114 ;  /* 0x000e007224007988 */ /* 0x000fe8000800040d */
[----:B------:R-:W-:Y:S04]  /*2a30*/  STS.U16 [R36+UR13+0x200], R100 ;  /* 0x0002006424007988 */ /* 0x000fe8000800040d */
[----:B------:R2:W-:Y:S04]  /*2a40*/  STS.U16 [R29+UR13+0x700], R98 ;  /* 0x000700621d007988 */ /* 0x0005e8000800040d */
        /* <DEDUP_REMOVED lines=10> */
[----:B------:R4:W-:Y:S04]  /*2af0*/  STS.U16 [R78+UR13+0x1e00], R119 ;  /* 0x001e00774e007988 */ /* 0x0009e8000800040d */
[----:B------:R0:W-:Y:S04]  /*2b00*/  STS.U16 [R74+UR13+0x1100], R123 ;  /* 0x0011007b4a007988 */ /* 0x0001e8000800040d */
[----:B------:R0:W-:Y:S04]  /*2b10*/  STS.U16 [R74+UR13+0x1300], R121 ;  /* 0x001300794a007988 */ /* 0x0001e8000800040d */
[----:B------:R0:W-:Y:S04]  /*2b20*/  STS.U16 [R74+UR13+0x1500], R113 ;  /* 0x001500714a007988 */ /* 0x0001e8000800040d */
[----:B------:R0:W-:Y:S04]  /*2b30*/  STS.U16 [R74+UR13+0x1700], R117 ;  /* 0x001700754a007988 */ /* 0x0001e8000800040d */
[----:B------:R0:W-:Y:S04]  /*2b40*/  STS.U16 [R74+UR13+0x1900], R115 ;  /* 0x001900734a007988 */ /* 0x0001e8000800040d */
[----:B------:R0:W-:Y:S04]  /*2b50*/  STS.U16 [R74+UR13+0x1b00], R107 ;  /* 0x001b006b4a007988 */ /* 0x0001e8000800040d */
[----:B------:R0:W-:Y:S04]  /*2b60*/  STS.U16 [R74+UR13+0x1d00], R111 ;  /* 0x001d006f4a007988 */ /* 0x0001e8000800040d */
[----:B------:R0:W-:Y:S01]  /*2b70*/  STS.U16 [R74+UR13+0x1f00], R109 ;  /* 0x001f006d4a007988 */ /* 0x0001e2000800040d */
[----:B-1----:R1:W-:Y:S06]  /*2b80*/  MEMBAR.ALL.CTA ;  /* 0x0000000000007992 */ /* 0x0023ec0000008000 */
[----:B-1----:R-:W1:Y:S01]  /*2b90*/  FENCE.VIEW.ASYNC.S ;  /* 0x00000000000073c6 */ /* 0x002e620000000000 */
[----:B--2---:R-:W-:-:S04]  /*2ba0*/  SHF.R.S32.HI R98, RZ, 0x1f, R75 ;  /* 0x0000001fff627819 */ /* 0x004fc8000001144b */
[----:B------:R-:W-:-:S04]  /*2bb0*/  LEA.HI R98, R98, R75, RZ, 0x5 ;  /* 0x0000004b62627211 */ /* 0x000fc800078f28ff */
[----:B------:R-:W-:Y:S02]  /*2bc0*/  SHF.R.S32.HI R98, RZ, 0x5, R98 ;  /* 0x00000005ff627819 */ /* 0x000fe40000011462 */
[----:B------:R-:W-:Y:S02]  /*2bd0*/  IADD3.X R19, PT, PT, R8, UR9, RZ, P3, !PT ;  /* 0x0000000908137c10 */ /* 0x000fe40009ffe4ff */
[----:B---3--:R-:W-:Y:S01]  /*2be0*/  VIMNMX R80, PT, PT, R98, 0x1, !PT ;  /* 0x0000000162507848 */ /* 0x008fe20007fe0100 */
[----:B-1----:R-:W-:Y:S01]  /*2bf0*/  BAR.SYNC.DEFER_BLOCKING 0x0 ;  /* 0x0000000000007b1d */ /* 0x002fe20000010000 */
[----:B------:R-:W-:Y:S02]  /*2c00*/  IADD3 R8, P3, PT, R15, UR8, RZ ;  /* 0x000000080f087c10 */ /* 0x000fe4000ff7e0ff */
[----:B------:R-:W-:Y:S01]  /*2c10*/  IADD3.X R15, PT, PT, R4, UR9, RZ, P5, !PT ;  /* 0x00000009040f7c10 */ /* 0x000fe2000affe4ff */
[----:B----4-:R-:W-:Y:S01]  /*2c20*/  IMAD.SHL.U32 R119, R72, 0x20, RZ ;  /* 0x0000002048777824 */ /* 0x010fe200078e00ff */
[----:B------:R-:W-:Y:S01]  /*2c30*/  IADD3 R4, P5, PT, R11, UR8, RZ ;  /* 0x000000080b047c10 */ /* 0x000fe2000ffbe0ff */
[----:B------:R-:W-:Y:S01]  /*2c40*/  VIADD R72, R80, 0xffffffff ;  /* 0xffffffff50487836 */ /* 0x000fe20000000000 */
[----:B------:R-:W-:-:S02]  /*2c50*/  IADD3.X R11, PT, PT, R7, UR9, RZ, P4, !PT ;  /* 0x00000009070b7c10 */ /* 0x000fc4000a7fe4ff */
[----:B------:R-:W-:Y:S02]  /*2c60*/  IADD3.X R9, PT, PT, R9, UR9, RZ, P3, !PT ;  /* 0x0000000909097c10 */ /* 0x000fe40009ffe4ff */
[----:B------:R-:W-:Y:S02]  /*2c70*/  IADD3.X R7, PT, PT, R102, UR9, RZ, P6, !PT ;  /* 0x0000000966077c10 */ /* 0x000fe4000b7fe4ff */
[----:B------:R-:W-:Y:S02]  /*2c80*/  IADD3.X R5, PT, PT, R104, UR9, RZ, P5, !PT ;  /* 0x0000000968057c10 */ /* 0x000fe4000affe4ff */
[----:B------:R-:W-:Y:S01]  /*2c90*/  ISETP.NE.U32.AND P3, PT, R72, RZ, PT ;  /* 0x000000ff4800720c */ /* 0x000fe20003f65070 */
[----:B0-----:R-:W-:-:S12]  /*2ca0*/  @P2 BRA `(.L_x_6) ;  /* 0x0000000000682947 */ /* 0x001fd80003800000 */
[----:B------:R-:W-:Y:S02]  /*2cb0*/  UIADD3 UR4, UPT, UPT, UR13, 0x1000, URZ ;  /* 0x000010000d047890 */ /* 0x000fe4000fffe0ff */
[----:B------:R-:W-:Y:S02]  /*2cc0*/  USHF.R.U32.HI UR8, URZ, 0x4, UR13 ;  /* 0x00000004ff087899 */ /* 0x000fe4000801160d */
[----:B------:R-:W-:Y:S02]  /*2cd0*/  USHF.R.U32.HI UR4, URZ, 0x4, UR4 ;  /* 0x00000004ff047899 */ /* 0x000fe40008011604 */
[----:B------:R-:W-:Y:S02]  /*2ce0*/  USGXT.U32 UR8, UR8, 0xe ;  /* 0x0000000e0808789a */ /* 0x000fe40008000000 */
[----:B------:R-:W-:Y:S01]  /*2cf0*/  USGXT.U32 UR10, UR4, 0xe ;  /* 0x0000000e040a789a */ /* 0x000fe20008000000 */
[----:B------:R-:W-:Y:S01]  /*2d00*/  UMOV UR16, 0x80 ;  /* 0x0000008000107882 */ /* 0x000fe20000000000 */
[----:B------:R-:W-:Y:S01]  /*2d10*/  UMOV UR17, 0x40004040 ;  /* 0x4000404000117882 */ /* 0x000fe20000000000 */
[----:B------:R-:W-:Y:S01]  /*2d20*/  UMOV UR18, 0xfffffffe ;  /* 0xfffffffe00127882 */ /* 0x000fe20000000000 */
[----:B------:R-:W-:Y:S01]  /*2d30*/  UMOV UR19, 0x7fffbfdf ;  /* 0x7fffbfdf00137882 */ /* 0x000fe20000000000 */
[----:B------:R-:W-:Y:S01]  /*2d40*/  UMOV UR9, URZ ;  /* 0x000000ff00097c82 */ /* 0x000fe20008000000 */
[----:B------:R-:W-:Y:S01]  /*2d50*/  UMOV UR11, URZ ;  /* 0x000000ff000b7c82 */ /* 0x000fe20008000000 */
[----:B------:R-:W-:-:S02]  /*2d60*/  UIADD3.64 UR16, UPT, UPT, UR8, UR16, URZ ;  /* 0x0000001008107297 */ /* 0x000fc4000fffe0ff */
[----:B------:R-:W-:Y:S01]  /*2d70*/  UIADD3.64 UR18, UPT, UPT, UR10, -UR18, URZ ;  /* 0x800000120a127297 */ /* 0x000fe2000fffe0ff */
[----:B------:R-:W-:Y:S01]  /*2d80*/  UMOV UR20, 0x0 ;  /* 0x0000000000147882 */ /* 0x000fe20000000000 */
[----:B------:R-:W-:Y:S01]  /*2d90*/  UMOV UR21, 0x4108490 ;  /* 0x0410849000157882 */ /* 0x000fe20000000000 */
[----:B------:R-:W-:Y:S01]  /*2da0*/  UMOV UR4, UR15 ;  /* 0x0000000f00047c82 */ /* 0x000fe20008000000 */
[----:B------:R-:W-:Y:S01]  /*2db0*/  UMOV UR5, URZ ;  /* 0x000000ff00057c82 */ /* 0x000fe20008000000 */
[----:B------:R-:W-:Y:S01]  /*2dc0*/  UMOV UR9, 0x40004040 ;  /* 0x4000404000097882 */ /* 0x000fe20000000000 */
[----:B------:R-:W-:Y:S01]  /*2dd0*/  UMOV UR11, 0x80004020 ;  /* 0x80004020000b7882 */ /* 0x000fe20000000000 */
[----:B------:R-:W-:Y:S01]  /*2de0*/  UMOV UR22, 0x0 ;  /* 0x0000000000167882 */ /* 0x000fe20000000000 */
[----:B------:R-:W-:Y:S01]  /*2df0*/  UMOV UR23, 0x4108490 ;  /* 0x0410849000177882 */ /* 0x000fe20000000000 */
[----:B------:R-:W-:Y:S01]  /*2e00*/  UMOV UR4, UR4 ;  /* 0x0000000400047c82 */ /* 0x000fe20008000000 */
[----:B------:R0:W-:Y:S01]  /*2e10*/  UTCHMMA gdesc[UR8], gdesc[UR10], tmem[UR12], tmem[UR20], idesc[UR21], !UPT ;  /* 0x00ff140a080075ea */ /* 0x0001e2000f80000c */
[----:B------:R0:W-:Y:S01]  /*2e20*/  UTCHMMA gdesc[UR16], gdesc[UR18], tmem[UR12], tmem[UR22], idesc[UR23], UPT ;  /* 0x00ff1612100075ea */ /* 0x0001e2000b80000c */
[----:B------:R0:W-:Y:S01]  /*2e30*/  UTCBAR [UR4], URZ ;  /* 0x000000ff040073e9 */ /* 0x0001e200080000ff */
[----:B------:R-:W-:Y:S01]  /*2e40*/  NOP ;  /* 0x0000000000007918 */ /* 0x000fe20000000000 */
.L_x_6:
[----:B------:R-:W-:Y:S05]  /*2e50*/  @!P3 BRA `(.L_x_7) ;  /* 0x0000000c001cb947 */ /* 0x000fea0003800000 */
[----:B0-----:R-:W-:Y:S01]  /*2e60*/  UIADD3 UR4, UPT, UPT, UR13, 0x2000, URZ ;  /* 0x000020000d047890 */ /* 0x001fe2000fffe0ff */
[----:B------:R-:W-:Y:S01]  /*2e70*/  VIADD R28, R28, 0xffffffe0 ;  /* 0xffffffe01c1c7836 */ /* 0x000fe20000000000 */
        /* <DEDUP_REMOVED lines=14> */
[----:B------:R-:W-:-:S10]  /*2f60*/  UMOV UR4, URZ ;  /* 0x000000ff00047c82 */ /* 0x000fd40008000000 */
.L_x_10:
[----:B------:R-:W-:Y:S01]  /*2f70*/  USHF.L.U32 UR6, UR6, 0x1f, URZ ;  /* 0x0000001f06067899 */ /* 0x000fe200080006ff */
[----:B------:R-:W-:Y:S01]  /*2f80*/  IMAD.WIDE R26, R119, 0x2, R26 ;  /* 0x00000002771a7825 */ /* 0x000fe200078e021a */
[-C--:B------:R-:W-:Y:S02]  /*2f90*/  ISETP.GE.AND P5, PT, R37, R28.reuse, PT ;  /* 0x0000001c2500720c */ /* 0x080fe40003fa6270 */
[-C--:B------:R-:W-:Y:S01]  /*2fa0*/  ISETP.GE.AND P4, PT, R77, R28.reuse, PT ;  /* 0x0000001c4d00720c */ /* 0x080fe20003f86270 */
[----:B------:R-:W-:Y:S01]  /*2fb0*/  IMAD.WIDE R10, R119, 0x2, R10 ;  /* 0x00000002770a7825 */ /* 0x000fe200078e020a */
[-C--:B------:R-:W-:Y:S02]  /*2fc0*/  ISETP.GE.AND P3, PT, R81, R28.reuse, PT ;  /* 0x0000001c5100720c */ /* 0x080fe40003f66270 */
[----:B------:R-:W-:Y:S01]  /*2fd0*/  ISETP.GE.AND P2, PT, R83, R28, PT ;  /* 0x0000001c5300720c */ /* 0x000fe20003f46270 */
[----:B0-----:R-:W-:Y:S01]  /*2fe0*/  IMAD.U32 R80, RZ, RZ, UR6 ;  /* 0x00000006ff507e24 */ /* 0x001fe2000f8e00ff */
[----:B------:R-:W-:Y:S01]  /*2ff0*/  PRMT R107, RZ, 0x7610, R107 ;  /* 0x00007610ff6b7816 */ /* 0x000fe2000000006b */
[C---:B------:R-:W-:Y:S01]  /*3000*/  IMAD.WIDE R18, R119.reuse, 0x2, R18 ;  /* 0x0000000277127825 */ /* 0x040fe200078e0212 */
[----:B------:R-:W-:Y:S01]  /*3010*/  PRMT R113, RZ, 0x7610, R113 ;  /* 0x00007610ff717816 */ /* 0x000fe20000000071 */
[----:B------:R-:W0:Y:S01]  /*3020*/  SYNCS.PHASECHK.TRANS64.TRYWAIT P6, [UR15], R80 ;  /* 0x00000050ff0075a7 */ /* 0x000e2200080c110f */
[----:B------:R-:W-:Y:S01]  /*3030*/  PRMT R121, RZ, 0x7610, R121 ;  /* 0x00007610ff797816 */ /* 0x000fe20000000079 */
[----:B------:R-:W-:Y:S01]  /*3040*/  IMAD.WIDE R30, R119, 0x2, R30 ;  /* 0x00000002771e7825 */ /* 0x000fe200078e021e */
[----:B------:R-:W-:Y:S01]  /*3050*/  PRMT R86, RZ, 0x7610, R86 ;  /* 0x00007610ff567816 */ /* 0x000fe20000000056 */
[----:B0-----:R-:W-:Y:S06]  /*3060*/  @!P6 BRA `(.L_x_8) ;  /* 0x0000001c0064e947 */ /* 0x001fec0003800000 */
.L_x_16:
[----:B------:R-:W2:Y:S04]  /*3070*/  @!P5 LDG.E.U16 R107, desc[UR26][R30.64] ;  /* 0x0000001a1e6bd981 */ /* 0x000ea8000c1e1500 */
[----:B------:R-:W3:Y:S04]  /*3080*/  @!P3 LDG.E.U16 R121, desc[UR26][R10.64] ;  /* 0x0000001a0a79b981 */ /* 0x000ee8000c1e1500 */
[----:B------:R-:W4:Y:S04]  /*3090*/  @!P4 LDG.E.U16 R113, desc[UR26][R18.64] ;  /* 0x0000001a1271c981 */ /* 0x000f28000c1e1500 */
[----:B------:R-:W5:Y:S01]  /*30a0*/  @!P2 LDG.E.U16 R86, desc[UR26][R26.64] ;  /* 0x0000001a1a56a981 */ /* 0x000f62000c1e1500 */
[----:B------:R-:W-:-:S02]  /*30b0*/  ISETP.GE.AND P2, PT, R101, R28, PT ;  /* 0x0000001c6500720c */ /* 0x000fc40003f46270 */
[-C--:B------:R-:W-:Y:S02]  /*30c0*/  ISETP.GE.AND P3, PT, R103, R28.reuse, PT ;  /* 0x0000001c6700720c */ /* 0x080fe40003f66270 */
[-C--:B------:R-:W-:Y:S02]  /*30d0*/  ISETP.GE.AND P4, PT, R105, R28.reuse, PT ;  /* 0x0000001c6900720c */ /* 0x080fe40003f86270 */
[----:B------:R-:W-:Y:S01]  /*30e0*/  ISETP.GE.AND P5, PT, R79, R28, PT ;  /* 0x0000001c4f00720c */ /* 0x000fe20003fa6270 */
[C---:B------:R-:W-:Y:S01]  /*30f0*/  IMAD.WIDE R16, R119.reuse, 0x2, R16 ;  /* 0x0000000277107825 */ /* 0x040fe200078e0210 */
[----:B------:R-:W-:Y:S02]  /*3100*/  PRMT R109, RZ, 0x7610, R109 ;  /* 0x00007610ff6d7816 */ /* 0x000fe4000000006d */
[----:B------:R-:W-:Y:S01]  /*3110*/  PRMT R111, RZ, 0x7610, R111 ;  /* 0x00007610ff6f7816 */ /* 0x000fe2000000006f */
[----:B------:R-:W-:Y:S01]  /*3120*/  IMAD.WIDE R32, R119, 0x2, R32 ;  /* 0x0000000277207825 */ /* 0x000fe200078e0220 */
[----:B------:R-:W-:-:S02]  /*3130*/  PRMT R80, RZ, 0x7610, R80 ;  /* 0x00007610ff507816 */ /* 0x000fc40000000050 */
[----:B------:R-:W-:Y:S01]  /*3140*/  PRMT R115, RZ, 0x7610, R115 ;  /* 0x00007610ff737816 */ /* 0x000fe20000000073 */
[C---:B------:R-:W-:Y:S01]  /*3150*/  IMAD.WIDE R38, R119.reuse, 0x2, R38 ;  /* 0x0000000277267825 */ /* 0x040fe200078e0226 */
[----:B------:R-:W5:Y:S03]  /*3160*/  @!P2 LDG.E.U16 R109, desc[UR26][R32.64] ;  /* 0x0000001a206da981 */ /* 0x000f66000c1e1500 */
[----:B------:R-:W-:Y:S01]  /*3170*/  IMAD.WIDE R34, R119, 0x2, R34 ;  /* 0x0000000277227825 */ /* 0x000fe200078e0222 */
[----:B------:R-:W5:Y:S01]  /*3180*/  @!P4 LDG.E.U16 R80, desc[UR26][R38.64] ;  /* 0x0000001a2650c981 */ /* 0x000f62000c1e1500 */
[-C--:B------:R-:W-:Y:S02]  /*3190*/  ISETP.GE.AND P2, PT, R89, R28.reuse, PT ;  /* 0x0000001c5900720c */ /* 0x080fe40003f46270 */
[-C--:B------:R-:W-:Y:S01]  /*31a0*/  ISETP.GE.AND P4, PT, R87, R28.reuse, PT ;  /* 0x0000001c5700720c */ /* 0x080fe20003f86270 */
[----:B------:R-:W5:Y:S01]  /*31b0*/  @!P3 LDG.E.U16 R111, desc[UR26][R34.64] ;  /* 0x0000001a226fb981 */ /* 0x000f62000c1e1500 */
[----:B------:R-:W-:-:S03]  /*31c0*/  ISETP.GE.AND P3, PT, R95, R28, PT ;  /* 0x0000001c5f00720c */ /* 0x000fc60003f66270 */
[----:B------:R-:W5:Y:S01]  /*31d0*/  @!P5 LDG.E.U16 R115, desc[UR26][R16.64] ;  /* 0x0000001a1073d981 */ /* 0x000f62000c1e1500 */
[-C--:B------:R-:W-:Y:S01]  /*31e0*/  ISETP.GE.AND P5, PT, R91, R28.reuse, PT ;  /* 0x0000001c5b00720c */ /* 0x080fe20003fa6270 */
[C---:B------:R-:W-:Y:S01]  /*31f0*/  IMAD.WIDE R6, R119.reuse, 0x2, R6 ;  /* 0x0000000277067825 */ /* 0x040fe200078e0206 */
[----:B------:R-:W-:Y:S02]  /*3200*/  PRMT R117, RZ, 0x7610, R117 ;  /* 0x00007610ff757816 */ /* 0x000fe40000000075 */
[----:B------:R-:W-:Y:S01]  /*3210*/  PRMT R82, RZ, 0x7610, R82 ;  /* 0x00007610ff527816 */ /* 0x000fe20000000052 */
[C---:B------:R-:W-:Y:S01]  /*3220*/  IMAD.WIDE R14, R119.reuse, 0x2, R14 ;  /* 0x00000002770e7825 */ /* 0x040fe200078e020e */
[----:B------:R-:W-:Y:S02]  /*3230*/  PRMT R123, RZ, 0x7610, R123 ;  /* 0x00007610ff7b7816 */ /* 0x000fe4000000007b */
[----:B------:R-:W-:Y:S01]  /*3240*/  PRMT R125, RZ, 0x7610, R125 ;  /* 0x00007610ff7d7816 */ /* 0x000fe2000000007d */
[C---:B------:R-:W-:Y:S01]  /*3250*/  IMAD.WIDE R8, R119.reuse, 0x2, R8 ;  /* 0x0000000277087825 */ /* 0x040fe200078e0208 */
[----:B------:R-:W5:Y:S03]  /*3260*/  @!P2 LDG.E.U16 R117, desc[UR26][R14.64] ;  /* 0x0000001a0e75a981 */ /* 0x000f66000c1e1500 */
[----:B------:R-:W-:Y:S01]  /*3270*/  IMAD.WIDE R12, R119, 0x2, R12 ;  /* 0x00000002770c7825 */ /* 0x000fe200078e020c */
[----:B------:R-:W5:Y:S01]  /*3280*/  @!P4 LDG.E.U16 R123, desc[UR26][R8.64] ;  /* 0x0000001a087bc981 */ /* 0x000f62000c1e1500 */
[----:B------:R-:W-:-:S02]  /*3290*/  ISETP.GE.AND P2, PT, R97, R28, PT ;  /* 0x0000001c6100720c */ /* 0x000fc40003f46270 */
[-C--:B------:R-:W-:Y:S01]  /*32a0*/  ISETP.GE.AND P4, PT, R93, R28.reuse, PT ;  /* 0x0000001c5d00720c */ /* 0x080fe20003f86270 */
[----:B------:R-:W5:Y:S01]  /*32b0*/  @!P3 LDG.E.U16 R82, desc[UR26][R12.64] ;  /* 0x0000001a0c52b981 */ /* 0x000f62000c1e1500 */
[----:B------:R-:W-:-:S03]  /*32c0*/  ISETP.GE.AND P3, PT, R85, R28, PT ;  /* 0x0000001c5500720c */ /* 0x000fc60003f66270 */
[----:B------:R-:W5:Y:S01]  /*32d0*/  @!P5 LDG.E.U16 R125, desc[UR26][R6.64] ;  /* 0x0000001a067dd981 */ /* 0x000f62000c1e1500 */
[----:B------:R-:W-:Y:S01]  /*32e0*/  ISETP.GE.AND P5, PT, R99, R28, PT ;  /* 0x0000001c6300720c */ /* 0x000fe20003fa6270 */
[C---:B------:R-:W-:Y:S01]  /*32f0*/  IMAD.WIDE R20, R119.reuse, 0x2, R20 ;  /* 0x0000000277147825 */ /* 0x040fe200078e0214 */
[----:B------:R-:W-:Y:S02]  /*3300*/  PRMT R84, RZ, 0x7610, R84 ;  /* 0x00007610ff547816 */ /* 0x000fe40000000054 */
[----:B------:R-:W-:Y:S01]  /*3310*/  PRMT R88, RZ, 0x7610, R88 ;  /* 0x00007610ff587816 */ /* 0x000fe20000000058 */
[C---:B------:R-:W-:Y:S01]  /*3320*/  IMAD.WIDE R22, R119.reuse, 0x2, R22 ;  /* 0x0000000277167825 */ /* 0x040fe200078e0216 */
[----:B------:R-:W-:Y:S02]  /*3330*/  PRMT R90, RZ, 0x7610, R90 ;  /* 0x00007610ff5a7816 */ /* 0x000fe4000000005a */
[----:B------:R-:W-:Y:S01]  /*3340*/  PRMT R92, RZ, 0x7610, R92 ;  /* 0x00007610ff5c7816 */ /* 0x000fe2000000005c */
[----:B------:R-:W-:-:S03]  /*3350*/  IMAD.WIDE R24, R119, 0x2, R24 ;  /* 0x0000000277187825 */ /* 0x000fc600078e0218 */
[----:B------:R-:W5:Y:S01]  /*3360*/  @!P4 LDG.E.U16 R90, desc[UR26][R22.64] ;  /* 0x0000001a165ac981 */ /* 0x000f62000c1e1500 */
[----:B------:R-:W-:-:S03]  /*3370*/  IMAD.WIDE R4, R119, 0x2, R4 ;  /* 0x0000000277047825 */ /* 0x000fc600078e0204 */
[----:B------:R-:W5:Y:S04]  /*3380*/  @!P3 LDG.E.U16 R88, desc[UR26][R24.64] ;  /* 0x0000001a1858b981 */ /* 0x000f68000c1e1500 */
[----:B------:R-:W5:Y:S04]  /*3390*/  @!P2 LDG.E.U16 R84, desc[UR26][R4.64] ;  /* 0x0000001a0454a981 */ /* 0x000f68000c1e1500 */
[----:B------:R-:W5:Y:S01]  /*33a0*/  @!P5 LDG.E.U16 R92, desc[UR26][R20.64] ;  /* 0x0000001a145cd981 */ /* 0x000f62000c1e1500 */
[----:B------:R-:W-:Y:S01]  /*33b0*/  BAR.SYNC.DEFER_BLOCKING 0x0 ;  /* 0x0000000000007b1d */ /* 0x000fe20000010000 */
[----:B------:R-:W-:Y:S01]  /*33c0*/  ISETP.GE.AND P2, PT, R76, R28, PT ;  /* 0x0000001c4c00720c */ /* 0x000fe20003f46270 */
[----:B------:R-:W-:Y:S01]  /*33d0*/  IMAD.WIDE R68, R73, 0x2, R68 ;  /* 0x0000000249447825 */ /* 0x000fe200078e0244 */
[----:B------:R-:W-:-:S02]  /*33e0*/  PRMT R94, RZ, 0x7610, R94 ;  /* 0x00007610ff5e7816 */ /* 0x000fc4000000005e */
[----:B------:R-:W-:Y:S01]  /*33f0*/  PRMT R98, RZ, 0x7610, R98 ;  /* 0x00007610ff627816 */ /* 0x000fe20000000062 */
[C---:B------:R-:W-:Y:S01]  /*3400*/  IMAD.WIDE R64, R73.reuse, 0x2, R64 ;  /* 0x0000000249407825 */ /* 0x040fe200078e0240 */
[----:B------:R-:W-:Y:S02]  /*3410*/  PRMT R102, RZ, 0x7610, R102 ;  /* 0x00007610ff667816 */ /* 0x000fe40000000066 */
[----:B------:R-:W-:Y:S01]  /*3420*/  PRMT R106, RZ, 0x7610, R106 ;  /* 0x00007610ff6a7816 */ /* 0x000fe2000000006a */
[C---:B------:R-:W-:Y:S01]  /*3430*/  IMAD.WIDE R60, R73.reuse, 0x2, R60 ;  /* 0x00000002493c7825 */ /* 0x040fe200078e023c */
[----:B------:R-:W-:Y:S02]  /*3440*/  PRMT R110, RZ, 0x7610, R110 ;  /* 0x00007610ff6e7816 */ /* 0x000fe4000000006e */
[----:B------:R-:W-:Y:S01]  /*3450*/  PRMT R114, RZ, 0x7610, R114 ;  /* 0x00007610ff727816 */ /* 0x000fe20000000072 */
[----:B------:R-:W-:Y:S01]  /*3460*/  IMAD.WIDE R56, R73, 0x2, R56 ;  /* 0x0000000249387825 */ /* 0x000fe200078e0238 */
[----:B------:R-:W-:-:S02]  /*3470*/  PRMT R96, RZ, 0x7610, R96 ;  /* 0x00007610ff607816 */ /* 0x000fc40000000060 */
[----:B------:R-:W-:Y:S01]  /*3480*/  PRMT R100, RZ, 0x7610, R100 ;  /* 0x00007610ff647816 */ /* 0x000fe20000000064 */
[C---:B------:R-:W-:Y:S01]  /*3490*/  IMAD.WIDE R52, R73.reuse, 0x2, R52 ;  /* 0x0000000249347825 */ /* 0x040fe200078e0234 */
[----:B------:R-:W-:Y:S02]  /*34a0*/  PRMT R104, RZ, 0x7610, R104 ;  /* 0x00007610ff687816 */ /* 0x000fe40000000068 */
[----:B------:R-:W-:Y:S01]  /*34b0*/  PRMT R108, RZ, 0x7610, R108 ;  /* 0x00007610ff6c7816 */ /* 0x000fe2000000006c */
[C---:B------:R-:W-:Y:S01]  /*34c0*/  IMAD.WIDE R48, R73.reuse, 0x2, R48 ;  /* 0x0000000249307825 */ /* 0x040fe200078e0230 */
[----:B------:R-:W-:Y:S01]  /*34d0*/  PRMT R112, RZ, 0x7610, R112 ;  /* 0x00007610ff707816 */ /* 0x000fe20000000070 */
[----:B------:R-:W5:Y:S01]  /*34e0*/  @!P2 LDG.E.U16 R98, desc[UR26][R52.64] ;  /* 0x0000001a3462a981 */ /* 0x000f62000c1e1500 */
[----:B------:R-:W-:Y:S01]  /*34f0*/  PRMT R116, RZ, 0x7610, R116 ;  /* 0x00007610ff747816 */ /* 0x000fe20000000074 */
[C---:B------:R-:W-:Y:S02]  /*3500*/  IMAD.WIDE R44, R73.reuse, 0x2, R44 ;  /* 0x00000002492c7825 */ /* 0x040fe400078e022c */
[----:B------:R-:W5:Y:S02]  /*3510*/  @!P2 LDG.E.U16 R94, desc[UR26][R48.64] ;  /* 0x0000001a305ea981 */ /* 0x000f64000c1e1500 */
[----:B------:R-:W-:-:S02]  /*3520*/  IMAD.WIDE R40, R73, 0x2, R40 ;  /* 0x0000000249287825 */ /* 0x000fc400078e0228 */
[----:B------:R-:W5:Y:S02]  /*3530*/  @!P2 LDG.E.U16 R102, desc[UR26][R56.64] ;  /* 0x0000001a3866a981 */ /* 0x000f64000c1e1500 */
[C---:B------:R-:W-:Y:S02]  /*3540*/  IMAD.WIDE R66, R73.reuse, 0x2, R66 ;  /* 0x0000000249427825 */ /* 0x040fe400078e0242 */
[----:B------:R-:W5:Y:S02]  /*3550*/  @!P2 LDG.E.U16 R106, desc[UR26][R60.64] ;  /* 0x0000001a3c6aa981 */ /* 0x000f64000c1e1500 */
        /* <DEDUP_REMOVED lines=12> */
[----:B------:R-:W-:Y:S02]  /*3620*/  IMAD.WIDE R70, R73, 0x2, R70 ;  /* 0x0000000249467825 */ /* 0x000fe400078e0246 */
[----:B------:R-:W5:Y:S04]  /*3630*/  @!P2 LDG.E.U16 R112, desc[UR26][R66.64] ;  /* 0x0000001a4270a981 */ /* 0x000f68000c1e1500 */
[----:B------:R-:W5:Y:S04]  /*3640*/  @!P2 LDG.E.U16 R116, desc[UR26][R70.64] ;  /* 0x0000001a4674a981 */ /* 0x000f68000c1e1500 */
[----:B--2---:R0:W-:Y:S04]  /*3650*/  STS.U16 [R78+UR13+0x2000], R107 ;  /* 0x0020006b4e007988 */ /* 0x0041e8000800040d */
[----:B---3--:R1:W-:Y:S04]  /*3660*/  STS.U16 [R78+UR13+0x2800], R121 ;  /* 0x002800794e007988 */ /* 0x0083e8000800040d */
[----:B----4-:R2:W-:Y:S01]  /*3670*/  STS.U16 [R78+UR13+0x2400], R113 ;  /* 0x002400714e007988 */ /* 0x0105e2000800040d */
[----:B0-----:R-:W-:-:S03]  /*3680*/  PRMT R107, RZ, 0x7610, R107 ;  /* 0x00007610ff6b7816 */ /* 0x001fc6000000006b */
[----:B-----5:R0:W-:Y:S01]  /*3690*/  STS.U16 [R78+UR13+0x2c00], R86 ;  /* 0x002c00564e007988 */ /* 0x0201e2000800040d */
[----:B-1----:R-:W-:-:S03]  /*36a0*/  PRMT R121, RZ, 0x7610, R121 ;  /* 0x00007610ff797816 */ /* 0x002fc60000000079 */
[----:B------:R-:W3:Y:S01]  /*36b0*/  @!P2 LDG.E.U16 R107, desc[UR26][R40.64] ;  /* 0x0000001a286ba981 */ /* 0x000ee2000c1e1500 */
[----:B--2---:R-:W-:-:S03]  /*36c0*/  PRMT R113, RZ, 0x7610, R113 ;  /* 0x00007610ff717816 */ /* 0x004fc60000000071 */
[----:B------:R-:W2:Y:S01]  /*36d0*/  @!P2 LDG.E.U16 R121, desc[UR26][R44.64] ;  /* 0x0000001a2c79a981 */ /* 0x000ea2000c1e1500 */
[----:B0-----:R-:W-:-:S03]  /*36e0*/  PRMT R86, RZ, 0x7610, R86 ;  /* 0x00007610ff567816 */ /* 0x001fc60000000056 */
[----:B------:R-:W4:Y:S04]  /*36f0*/  @!P2 LDG.E.U16 R113, desc[UR26][R42.64] ;  /* 0x0000001a2a71a981 */ /* 0x000f28000c1e1500 */
[----:B------:R-:W5:Y:S04]  /*3700*/  @!P2 LDG.E.U16 R86, desc[UR26][R46.64] ;  /* 0x0000001a2e56a981 */ /* 0x000f68000c1e1500 */
        /* <DEDUP_REMOVED lines=18> */
[----:B------:R-:W-:-:S04]  /*3830*/  ULEA UR15, UR5, UR13, 0x3 ;  /* 0x0000000d050f7291 */ /* 0x000fc8000f8e18ff */
[----:B------:R-:W-:Y:S01]  /*3840*/  UIADD3 UR15, UPT, UPT, UR15, 0x4000, URZ ;  /* 0x000040000f0f7890 */ /* 0x000fe2000fffe0ff */
[----:B---3--:R0:W-:Y:S04]  /*3850*/  STS.U16 [R78+UR13+0x3000], R107 ;  /* 0x0030006b4e007988 */ /* 0x0081e8000800040d */
[----:B--2---:R0:W-:Y:S04]  /*3860*/  STS.U16 [R78+UR13+0x3200], R121 ;  /* 0x003200794e007988 */ /* 0x0041e8000800040d */
[----:B----4-:R0:W-:Y:S04]  /*3870*/  STS.U16 [R74+UR13+0x3100], R113 ;  /* 0x003100714a007988 */ /* 0x0101e8000800040d */
[----:B-----5:R0:W-:Y:S04]  /*3880*/  STS.U16 [R74+UR13+0x3300], R86 ;  /* 0x003300564a007988 */ /* 0x0201e8000800040d */
[----:B------:R0:W-:Y:S04]  /*3890*/  STS.U16 [R74+UR13+0x3500], R96 ;  /* 0x003500604a007988 */ /* 0x0001e8000800040d */
[----:B------:R0:W-:Y:S04]  /*38a0*/  STS.U16 [R74+UR13+0x3700], R100 ;  /* 0x003700644a007988 */ /* 0x0001e8000800040d */
[----:B------:R0:W-:Y:S04]  /*38b0*/  STS.U16 [R74+UR13+0x3900], R104 ;  /* 0x003900684a007988 */ /* 0x0001e8000800040d */
[----:B------:R0:W-:Y:S04]  /*38c0*/  STS.U16 [R74+UR13+0x3b00], R108 ;  /* 0x003b006c4a007988 */ /* 0x0001e8000800040d */
[----:B------:R0:W-:Y:S04]  /*38d0*/  STS.U16 [R74+UR13+0x3d00], R112 ;  /* 0x003d00704a007988 */ /* 0x0001e8000800040d */
[----:B------:R0:W-:Y:S01]  /*38e0*/  STS.U16 [R74+UR13+0x3f00], R116 ;  /* 0x003f00744a007988 */ /* 0x0001e2000800040d */
[----:B------:R1:W-:Y:S06]  /*38f0*/  MEMBAR.ALL.CTA ;  /* 0x0000000000007992 */ /* 0x0003ec0000008000 */
[----:B-1----:R-:W1:Y:S02]  /*3900*/  FENCE.VIEW.ASYNC.S ;  /* 0x00000000000073c6 */ /* 0x002e640000000000 */
[----:B-1----:R-:W-:Y:S06]  /*3910*/  BAR.SYNC.DEFER_BLOCKING 0x0 ;  /* 0x0000000000007b1d */ /* 0x002fec0000010000 */
[----:B------:R-:W-:Y:S05]  /*3920*/  @P0 BRA `(.L_x_9) ;  /* 0x00000000003c0947 */ /* 0x000fea0003800000 */
[----:B------:R-:W-:Y:S01]  /*3930*/  UMOV UR20, UR8 ;  /* 0x0000000800147c82 */ /* 0x000fe20008000000 */
[----:B------:R-:W-:Y:S01]  /*3940*/  UMOV UR21, 0x40004040 ;  /* 0x4000404000157882 */ /* 0x000fe20000000000 */
[----:B------:R-:W-:Y:S01]  /*3950*/  UMOV UR22, UR10 ;  /* 0x0000000a00167c82 */ /* 0x000fe20008000000 */
[----:B------:R-:W-:Y:S01]  /*3960*/  UMOV UR23, 0x80004020 ;  /* 0x8000402000177882 */ /* 0x000fe20000000000 */
[----:B------:R-:W-:Y:S01]  /*3970*/  UMOV UR24, 0x0 ;  /* 0x0000000000187882 */ /* 0x000fe20000000000 */
[----:B------:R-:W-:Y:S01]  /*3980*/  UMOV UR25, 0x4108490 ;  /* 0x0410849000197882 */ /* 0x000fe20000000000 */
[----:B------:R-:W-:Y:S01]  /*3990*/  UMOV UR6, UR15 ;  /* 0x0000000f00067c82 */ /* 0x000fe20008000000 */
[----:B------:R-:W-:Y:S01]  /*39a0*/  UMOV UR7, URZ ;  /* 0x000000ff00077c82 */ /* 0x000fe20008000000 */
[----:B------:R-:W-:Y:S01]  /*39b0*/  UMOV UR28, 0x0 ;  /* 0x00000000001c7882 */ /* 0x000fe20000000000 */
[----:B------:R-:W-:Y:S01]  /*39c0*/  UMOV UR29, 0x4108490 ;  /* 0x04108490001d7882 */ /* 0x000fe20000000000 */
[----:B------:R1:W-:Y:S01]  /*39d0*/  UTCHMMA gdesc[UR20], gdesc[UR22], tmem[UR12], tmem[UR24], idesc[UR25], UPT ;  /* 0x00ff1816140075ea */ /* 0x0003e2000b80000c */
[----:B------:R-:W-:Y:S01]  /*39e0*/  UMOV UR6, UR6 ;  /* 0x0000000600067c82 */ /* 0x000fe20008000000 */
[----:B------:R1:W-:Y:S01]  /*39f0*/  UTCHMMA gdesc[UR16], gdesc[UR18], tmem[UR12], tmem[UR28], idesc[UR29], UPT ;  /* 0x00ff1c12100075ea */ /* 0x0003e2000b80000c */
[----:B------:R1:W-:Y:S01]  /*3a00*/  UTCBAR [UR6], URZ ;  /* 0x000000ff060073e9 */ /* 0x0003e200080000ff */
[----:B------:R-:W-:-:S02]  /*3a10*/  NOP ;  /* 0x0000000000007918 */ /* 0x000fc40000000000 */
.L_x_9:
[----:B------:R-:W-:Y:S01]  /*3a20*/  UIADD3 UR5, UPT, UPT, UR5, 0x1, URZ ;  /* 0x0000000105057890 */ /* 0x000fe2000fffe0ff */
[----:B------:R-:W-:Y:S02]  /*3a30*/  VIADD R72, R72, 0xffffffff ;  /* 0xffffffff48487836 */ /* 0x000fe40000000000 */
[----:B------:R-:W-:Y:S01]  /*3a40*/  VIADD R28, R28, 0xffffffe0 ;  /* 0xffffffe01c1c7836 */ /* 0x000fe20000000000 */
[----:B------:R-:W-:Y:S02]  /*3a50*/  UISETP.GT.AND UP1, UPT, UR5, 0x1, UPT ;  /* 0x000000010500788c */ /* 0x000fe4000bf24270 */
[----:B------:R-:W-:Y:S02]  /*3a60*/  ISETP.NE.U32.AND P2, PT, R72, RZ, PT ;  /* 0x000000ff4800720c */ /* 0x000fe40003f45070 */
[----:B-1----:R-:W-:Y:S02]  /*3a70*/  USEL UR6, URZ, 0x1, !UP1 ;  /* 0x00000001ff067887 */ /* 0x002fe4000c800000 */
[----:B------:R-:W-:-:S02]  /*3a80*/  USEL UR5, UR5, URZ, !UP1 ;  /* 0x000000ff05057287 */ /* 0x000fc4000c800000 */
[----:B------:R-:W-:-:S03]  /*3a90*/  ULOP3.LUT UR7, UR4, UR6, URZ, 0x3c, !UPT ;  /* 0x0000000604077292 */ /* 0x000fc6000f8e3cff */
[----:B------:R-:W-:-:S04]  /*3aa0*/  UMOV UR6, UR4 ;  /* 0x0000000400067c82 */ /* 0x000fc80008000000 */
[----:B------:R-:W-:Y:S01]  /*3ab0*/  UMOV UR4, UR7 ;  /* 0x0000000700047c82 */ /* 0x000fe20008000000 */
[----:B------:R-:W-:Y:S05]  /*3ac0*/  @P2 BRA `(.L_x_10) ;  /* 0xfffffff400282947 */ /* 0x000fea000383ffff */
.L_x_7:
[----:B------:R-:W-:-:S13]  /*3ad0*/  ISETP.GE.AND P0, PT, R75, 0x20, PT ;  /* 0x000000204b00780c */ /* 0x000fda0003f06270 */
[----:B------:R-:W-:Y:S05]  /*3ae0*/  @!P0 BRA `(.L_x_11) ;  /* 0x0000000000108947 */ /* 0x000fea0003800000 */
[----:B------:R-:W-:-:S06]  /*3af0*/  USHF.L.U32 UR6, UR6, 0x1f, URZ ;  /* 0x0000001f06067899 */ /* 0x000fcc00080006ff */
[----:B------:R-:W-:-:S04]  /*3b00*/  IMAD.U32 R4, RZ, RZ, UR6 ;  /* 0x00000006ff047e24 */ /* 0x000fc8000f8e00ff */
[----:B------:R-:W1:Y:S02]  /*3b10*/  SYNCS.PHASECHK.TRANS64.TRYWAIT P0, [UR15], R4 ;  /* 0x00000004ff0075a7 */ /* 0x000e64000800110f */
[----:B-1----:R-:W-:Y:S05]  /*3b20*/  @!P0 BRA `(.L_x_12) ;  /* 0x0000001000c08947 */ /* 0x002fea0003800000 */
.L_x_11:
[----:B------:R-:W-:Y:S01]  /*3b30*/  BAR.SYNC.DEFER_BLOCKING 0x0 ;  /* 0x0000000000007b1d */ /* 0x000fe20000010000 */
[C---:B------:R-:W-:Y:S01]  /*3b40*/  IMAD.SHL.U32 R38, R0.reuse, 0x80, RZ ;  /* 0x0000008000267824 */ /* 0x040fe200078e00ff */
[C---:B------:R-:W-:Y:S01]  /*3b50*/  LOP3.LUT R41, R0.reuse, 0x60, RZ, 0xc0, !PT ;  /* 0x0000006000297812 */ /* 0x040fe200078ec0ff */
[----:B0-----:R-:W-:Y:S01]  /*3b60*/  IMAD.SHL.U32 R36, R0, 0x10, RZ ;  /* 0x0000001000247824 */ /* 0x001fe200078e00ff */
[--C-:B------:R-:W-:Y:S02]  /*3b70*/  LOP3.LUT R45, R2, 0x1c, R37.reuse, 0xfe, !PT ;  /* 0x0000001c022d7812 */ /* 0x100fe400078efe25 */
[----:B------:R-:W-:Y:S01]  /*3b80*/  LOP3.LUT R39, R38, 0x800, RZ, 0xc0, !PT ;  /* 0x0000080026277812 */ /* 0x000fe200078ec0ff */
[----:B------:R-:W0:Y:S01]  /*3b90*/  LDCU.128 UR8, c[0x0][0x390] ;  /* 0x00007200ff0877ac */ /* 0x000e220008000c00 */
[----:B------:R-:W-:Y:S01]  /*3ba0*/  LOP3.LUT R38, R36, 0xf0, RZ, 0xc0, !PT ;  /* 0x000000f024267812 */ /* 0x000fe200078ec0ff */
[----:B------:R-:W1:Y:S01]  /*3bb0*/  LDC R0, c[0x0][0x3b8] ;  /* 0x0000ee00ff007b82 */ /* 0x000e620000000800 */
[----:B------:R-:W-:Y:S01]  /*3bc0*/  LOP3.LUT R47, R2, 0x1a, R37, 0xfe, !PT ;  /* 0x0000001a022f7812 */ /* 0x000fe200078efe25 */
[----:B------:R-:W2:Y:S01]  /*3bd0*/  LDCU UR4, c[0x0][0x3b4] ;  /* 0x00007680ff0477ac */ /* 0x000ea20008000800 */
[----:B------:R-:W-:-:S02]  /*3be0*/  IADD3 R38, PT, PT, R38, UR13, R39 ;  /* 0x0000000d26267c10 */ /* 0x000fc4000fffe027 */
[C-C-:B------:R-:W-:Y:S02]  /*3bf0*/  LOP3.LUT R39, R2.reuse, 0x1e, R37.reuse, 0xfe, !PT ;  /* 0x0000001e02277812 */ /* 0x140fe400078efe25 */
[C-C-:B------:R-:W-:Y:S01]  /*3c00*/  LOP3.LUT R49, R2.reuse, 0x18, R37.reuse, 0xfe, !PT ;  /* 0x0000001802317812 */ /* 0x140fe200078efe25 */
[----:B------:R-:W-:Y:S01]  /*3c10*/  IMAD R38, R41, 0x8, R38 ;  /* 0x0000000829267824 */ /* 0x000fe200078e0226 */
[C-C-:B------:R-:W-:Y:S02]  /*3c20*/  LOP3.LUT R51, R2.reuse, 0x12, R37.reuse, 0xfe, !PT ;  /* 0x0000001202337812 */ /* 0x140fe400078efe25 */
[C-C-:B------:R-:W-:Y:S02]  /*3c30*/  LOP3.LUT R53, R2.reuse, 0x10, R37.reuse, 0xfe, !PT ;  /* 0x0000001002357812 */ /* 0x140fe400078efe25 */
[----:B------:R-:W-:Y:S01]  /*3c40*/  LOP3.LUT R55, R2, 0xe, R37, 0xfe, !PT ;  /* 0x0000000e02377812 */ /* 0x000fe200078efe25 */
[----:B------:R-:W3:Y:S02]  /*3c50*/  @!P1 SYNCS.CCTL.IV [UR13+0x4000] ;  /* 0x00400000ff0099b1 */ /* 0x000ee4000800000d */
[----:B---3--:R-:W-:Y:S01]  /*3c60*/  BAR.SYNC.DEFER_BLOCKING 0x0 ;  /* 0x0000000000007b1d */ /* 0x008fe20000010000 */
[----:B0-----:R-:W-:-:S02]  /*3c70*/  ISETP.GE.AND P0, PT, R3, UR10, PT ;  /* 0x0000000a03007c0c */ /* 0x001fc4000bf06270 */
[C-C-:B------:R-:W-:Y:S01]  /*3c80*/  LOP3.LUT R57, R2.reuse, 0xc, R37.reuse, 0xfe, !PT ;  /* 0x0000000c02397812 */ /* 0x140fe200078efe25 */
[----:B--2---:R-:W-:Y:S01]  /*3c90*/  IMAD R3, R3, UR4, RZ ;  /* 0x0000000403037c24 */ /* 0x004fe2000f8e02ff */
[C-C-:B------:R-:W-:Y:S02]  /*3ca0*/  LOP3.LUT R59, R2.reuse, 0xa, R37.reuse, 0xfe, !PT ;  /* 0x0000000a023b7812 */ /* 0x140fe400078efe25 */
[C-C-:B------:R-:W-:Y:S01]  /*3cb0*/  LOP3.LUT R61, R2.reuse, 0x8, R37.reuse, 0xfe, !PT ;  /* 0x00000008023d7812 */ /* 0x140fe200078efe25 */
[----:B------:R-:W-:Y:S01]  /*3cc0*/  LDTM.16dp32bit_t0_t15.x32 R4, tmem[UR14] ;  /* 0x0000000e000479ee */ /* 0x000fe20008a80000 */
[----:B------:R-:W0:Y:S01]  /*3cd0*/  LDTM.16dp32bit_t16_t31.x32 R4, tmem[UR14+0x20] ;  /* 0x0000200e000479ee */ /* 0x000e220008aa0000 */
[C-C-:B------:R-:W-:Y:S02]  /*3ce0*/  LOP3.LUT R63, R2.reuse, 0x6, R37.reuse, 0xfe, !PT ;  /* 0x00000006023f7812 */ /* 0x140fe400078efe25 */
[C-C-:B------:R-:W-:Y:S02]  /*3cf0*/  LOP3.LUT R65, R2.reuse, 0x4, R37.reuse, 0xfe, !PT ;  /* 0x0000000402417812 */ /* 0x140fe400078efe25 */
[----:B------:R-:W-:-:S02]  /*3d00*/  LOP3.LUT R67, R2, 0x2, R37, 0xfe, !PT ;  /* 0x0000000202437812 */ /* 0x000fc400078efe25 */
[----:B------:R-:W-:Y:S02]  /*3d10*/  ISETP.LT.AND P5, PT, R65, UR11, !P0 ;  /* 0x0000000b41007c0c */ /* 0x000fe4000c7a1270 */
[----:B------:R-:W-:Y:S01]  /*3d20*/  ISETP.LT.AND P6, PT, R63, UR11, !P0 ;  /* 0x0000000b3f007c0c */ /* 0x000fe2000c7c1270 */
[----:B------:R-:W2:Y:S01]  /*3d30*/  @!P1 SYNCS.CCTL.IV [UR13+0x4008] ;  /* 0x00400800ff0099b1 */ /* 0x000ea2000800000d */
[----:B------:R-:W-:Y:S01]  /*3d40*/  NOP ;  /* 0x0000000000007918 */ /* 0x000fe20000000000 */
[----:B0-----:R-:W-:Y:S02]  /*3d50*/  F2FP.BF16.F32.PACK_AB R4, R6, R4 ;  /* 0x000000040604723e */ /* 0x001fe400000010ff */
[----:B------:R-:W-:Y:S02]  /*3d60*/  F2FP.BF16.F32.PACK_AB R40, R7, R5 ;  /* 0x000000050728723e */ /* 0x000fe400000010ff */
[----:B------:R-:W-:Y:S02]  /*3d70*/  F2FP.BF16.F32.PACK_AB R5, R10, R8 ;  /* 0x000000080a05723e */ /* 0x000fe400000010ff */
[----:B------:R-:W-:-:S02]  /*3d80*/  F2FP.BF16.F32.PACK_AB R41, R11, R9 ;  /* 0x000000090b29723e */ /* 0x000fc400000010ff */
[----:B------:R-:W-:Y:S02]  /*3d90*/  F2FP.BF16.F32.PACK_AB R6, R14, R12 ;  /* 0x0000000c0e06723e */ /* 0x000fe400000010ff */
[----:B------:R-:W-:Y:S02]  /*3da0*/  F2FP.BF16.F32.PACK_AB R42, R15, R13 ;  /* 0x0000000d0f2a723e */ /* 0x000fe400000010ff */
[----:B------:R-:W-:Y:S02]  /*3db0*/  F2FP.BF16.F32.PACK_AB R7, R18, R16 ;  /* 0x000000101207723e */ /* 0x000fe400000010ff */
[----:B------:R-:W-:Y:S02]  /*3dc0*/  F2FP.BF16.F32.PACK_AB R43, R19, R17 ;  /* 0x00000011132b723e */ /* 0x000fe400000010ff */
[----:B------:R-:W-:Y:S01]  /*3dd0*/  LOP3.LUT R17, R2, R37, RZ, 0xfc, !PT ;  /* 0x0000002502117212 */ /* 0x000fe200078efcff */
[----:B--2---:R0:W-:Y:S01]  /*3de0*/  STS.128 [R38], R4 ;  /* 0x0000000426007388 */ /* 0x0041e20000000c00 */
[----:B------:R-:W-:-:S02]  /*3df0*/  LOP3.LUT R16, R36, 0x7f0, RZ, 0xc0, !PT ;  /* 0x000007f024107812 */ /* 0x000fc400078ec0ff */
[----:B------:R-:W-:Y:S01]  /*3e00*/  F2FP.BF16.F32.PACK_AB R20, R22, R20 ;  /* 0x000000141614723e */ /* 0x000fe200000010ff */
[----:B------:R2:W-:Y:S01]  /*3e10*/  STS.128 [R38+0x400], R40 ;  /* 0x0004002826007388 */ /* 0x0005e20000000c00 */
[----:B------:R-:W-:Y:S02]  /*3e20*/  F2FP.BF16.F32.PACK_AB R12, R23, R21 ;  /* 0x00000015170c723e */ /* 0x000fe400000010ff */
[----:B------:R-:W-:Y:S01]  /*3e30*/  F2FP.BF16.F32.PACK_AB R21, R26, R24 ;  /* 0x000000181a15723e */ /* 0x000fe200000010ff */
[----:B------:R-:W-:Y:S01]  /*3e40*/  BAR.SYNC.DEFER_BLOCKING 0x0 ;  /* 0x0000000000007b1d */ /* 0x000fe20000010000 */
[----:B------:R-:W-:Y:S01]  /*3e50*/  F2FP.BF16.F32.PACK_AB R13, R27, R25 ;  /* 0x000000191b0d723e */ /* 0x000fe200000010ff */
[----:B-1----:R-:W-:Y:S01]  /*3e60*/  IMAD R27, R63, R0, RZ ;  /* 0x000000003f1b7224 */ /* 0x002fe200078e02ff */
[----:B------:R-:W-:Y:S01]  /*3e70*/  F2FP.BF16.F32.PACK_AB R22, R30, R28 ;  /* 0x0000001c1e16723e */ /* 0x000fe200000010ff */
[-C--:B------:R-:W-:Y:S01]  /*3e80*/  IMAD R28, R61, R0.reuse, RZ ;  /* 0x000000003d1c7224 */ /* 0x080fe200078e02ff */
[----:B------:R-:W-:Y:S01]  /*3e90*/  F2FP.BF16.F32.PACK_AB R14, R31, R29 ;  /* 0x0000001d1f0e723e */ /* 0x000fe200000010ff */
[----:B------:R-:W-:Y:S01]  /*3ea0*/  IMAD R25, R65, R0, RZ ;  /* 0x0000000041197224 */ /* 0x000fe200078e02ff */
[----:B------:R-:W-:Y:S01]  /*3eb0*/  F2FP.BF16.F32.PACK_AB R23, R34, R32 ;  /* 0x000000202217723e */ /* 0x000fe200000010ff */
[-C--:B------:R-:W-:Y:S01]  /*3ec0*/  IMAD R26, R67, R0.reuse, RZ ;  /* 0x00000000431a7224 */ /* 0x080fe200078e02ff */
[----:B0-----:R-:W-:Y:S01]  /*3ed0*/  LOP3.LUT R4, R17, 0x3a, RZ, 0xfc, !PT ;  /* 0x0000003a11047812 */ /* 0x001fe200078efcff */
[----:B------:R-:W-:Y:S01]  /*3ee0*/  IMAD R29, R55, R0, RZ ;  /* 0x00000000371d7224 */ /* 0x000fe200078e02ff */
[----:B------:R-:W-:-:S02]  /*3ef0*/  F2FP.BF16.F32.PACK_AB R15, R35, R33 ;  /* 0x00000021230f723e */ /* 0x000fc400000010ff */
[----:B------:R-:W-:Y:S02]  /*3f00*/  ISETP.LT.AND P2, PT, R4, UR11, !P0 ;  /* 0x0000000b04007c0c */ /* 0x000fe4000c741270 */
[C-C-:B--2---:R-:W-:Y:S02]  /*3f10*/  LOP3.LUT R41, R2.reuse, 0x16, R37.reuse, 0xfe, !PT ;  /* 0x0000001602297812 */ /* 0x144fe400078efe25 */
[----:B------:R-:W-:Y:S01]  /*3f20*/  LOP3.LUT R43, R2, 0x14, R37, 0xfe, !PT ;  /* 0x00000014022b7812 */ /* 0x000fe200078efe25 */
[----:B------:R-:W-:Y:S01]  /*3f30*/  IMAD R37, R17, R0, RZ ;  /* 0x0000000011257224 */ /* 0x000fe200078e02ff */
[----:B------:R-:W-:Y:S02]  /*3f40*/  LEA R2, P3, R3, UR8, 0x1 ;  /* 0x0000000803027c11 */ /* 0x000fe4000f8608ff */
[----:B------:R-:W-:Y:S02]  /*3f50*/  ISETP.LT.AND P1, PT, R17, UR11, !P0 ;  /* 0x0000000b11007c0c */ /* 0x000fe4000c721270 */
[----:B------:R-:W-:Y:S01]  /*3f60*/  LEA.HI.X.SX32 R3, R3, UR9, 0x1, P3 ;  /* 0x0000000903037c11 */ /* 0x000fe200098f0eff */
[----:B------:R-:W0:Y:S01]  /*3f70*/  LDS.128 R8, [R16+UR13] ;  /* 0x0000000d10087984 */ /* 0x000e220008000c00 */
[----:B------:R-:W-:-:S02]  /*3f80*/  LEA R18, P3, R37, R2, 0x1 ;  /* 0x0000000225127211 */ /* 0x000fc400078608ff */
[-C--:B------:R-:W-:Y:S01]  /*3f90*/  LEA R24, P4, R25, R2.reuse, 0x1 ;  /* 0x0000000219187211 */ /* 0x080fe200078808ff */
[----:B------:R-:W-:Y:S01]  /*3fa0*/  LDS.128 R4, [R16+UR13+0x800] ;  /* 0x0008000d10047984 */ /* 0x000fe20008000c00 */
[-C--:B------:R-:W-:Y:S01]  /*3fb0*/  LEA.HI.X.SX32 R19, R37, R3.reuse, 0x1, P3 ;  /* 0x0000000325137211 */ /* 0x080fe200018f0eff */
[----:B------:R-:W-:Y:S01]  /*3fc0*/  IMAD R37, R0, 0x20, R37 ;  /* 0x0000002000257824 */ /* 0x000fe200078e0225 */
[----:B------:R-:W-:Y:S01]  /*3fd0*/  LEA.HI.X.SX32 R25, R25, R3, 0x1, P4 ;  /* 0x0000000319197211 */ /* 0x000fe200020f0eff */
[----:B------:R-:W-:Y:S06]  /*3fe0*/  BAR.SYNC.DEFER_BLOCKING 0x0 ;  /* 0x0000000000007b1d */ /* 0x000fec0000010000 */
[----:B------:R1:W-:Y:S04]  /*3ff0*/  STS.128 [R38], R20 ;  /* 0x0000001426007388 */ /* 0x0003e80000000c00 */
[----:B------:R2:W-:Y:S01]  /*4000*/  STS.128 [R38+0x400], R12 ;  /* 0x0004000c26007388 */ /* 0x0005e20000000c00 */
[----:B------:R-:W-:Y:S01]  /*4010*/  BAR.SYNC.DEFER_BLOCKING 0x0 ;  /* 0x0000000000007b1d */ /* 0x000fe20000010000 */
[----:B-1----:R-:W-:-:S02]  /*4020*/  LEA R22, P3, R27, R2, 0x1 ;  /* 0x000000021b167211 */ /* 0x002fc400078608ff */
[----:B------:R-:W-:Y:S02]  /*4030*/  LEA R20, P4, R26, R2, 0x1 ;  /* 0x000000021a147211 */ /* 0x000fe400078808ff */
[-C--:B------:R-:W-:Y:S02]  /*4040*/  LEA.HI.X.SX32 R23, R27, R3.reuse, 0x1, P3 ;  /* 0x000000031b177211 */ /* 0x080fe400018f0eff */
[----:B--2---:R-:W-:Y:S02]  /*4050*/  LOP3.LUT R12, R17, 0x38, RZ, 0xfc, !PT ;  /* 0x00000038110c7812 */ /* 0x004fe400078efcff */
[----:B0-----:R-:W-:Y:S02]  /*4060*/  PRMT R27, R8, 0x7632, R27 ;  /* 0x00007632081b7816 */ /* 0x001fe4000000001b */
[----:B------:R-:W-:Y:S02]  /*4070*/  LEA.HI.X.SX32 R21, R26, R3, 0x1, P4 ;  /* 0x000000031a157211 */ /* 0x000fe400020f0eff */
[----:B------:R-:W-:Y:S01]  /*4080*/  ISETP.LT.AND P4, PT, R61, UR11, !P0 ;  /* 0x0000000b3d007c0c */ /* 0x000fe2000c781270 */
[----:B------:R0:W-:Y:S01]  /*4090*/  @P1 STG.E.U16 desc[UR26][R18.64], R8 ;  /* 0x0000000812001986 */ /* 0x0001e2000c10151a */
[----:B------:R-:W-:-:S02]  /*40a0*/  ISETP.LT.AND P1, PT, R67, UR11, !P0 ;  /* 0x0000000b43007c0c */ /* 0x000fc4000c721270 */
[----:B0-----:R-:W-:Y:S01]  /*40b0*/  LEA R18, P3, R28, R2, 0x1 ;  /* 0x000000021c127211 */ /* 0x001fe200078608ff */
[----:B------:R-:W-:-:S10]  /*40c0*/  IMAD R8, R59, R0, RZ ;  /* 0x000000003b087224 */ /* 0x000fd400078e02ff */
[----:B------:R0:W-:Y:S01]  /*40d0*/  @P1 STG.E.U16 desc[UR26][R20.64], R27 ;  /* 0x0000001b14001986 */ /* 0x0001e2000c10151a */
[----:B------:R-:W-:Y:S02]  /*40e0*/  ISETP.LT.AND P1, PT, R59, UR11, !P0 ;  /* 0x0000000b3b007c0c */ /* 0x000fe4000c721270 */
[-C--:B------:R-:W-:Y:S01]  /*40f0*/  LEA.HI.X.SX32 R19, R28, R3.reuse, 0x1, P3 ;  /* 0x000000031c137211 */ /* 0x080fe200018f0eff */
[----:B------:R1:W-:Y:S01]  /*4100*/  @P5 STG.E.U16 desc[UR26][R24.64], R9 ;  /* 0x0000000918005986 */ /* 0x0003e2000c10151a */
[----:B------:R-:W-:Y:S01]  /*4110*/  ISETP.LT.AND P3, PT, R12, UR11, !P0 ;  /* 0x0000000b0c007c0c */ /* 0x000fe2000c761270 */
[----:B------:R-:W-:Y:S01]  /*4120*/  IMAD R28, R57, R0, RZ ;  /* 0x00000000391c7224 */ /* 0x000fe200078e02ff */
[C---:B------:R-:W-:Y:S01]  /*4130*/  LEA R26, P5, R8.reuse, R2, 0x1 ;  /* 0x00000002081a7211 */ /* 0x040fe200078a08ff */
[----:B------:R-:W2:Y:S01]  /*4140*/  LDS.128 R12, [R16+UR13] ;  /* 0x0000000d100c7984 */ /* 0x000ea20008000c00 */
[----:B0-----:R-:W-:Y:S02]  /*4150*/  PRMT R21, R9, 0x7632, R21 ;  /* 0x0000763209157816 */ /* 0x001fe40000000015 */
[----:B------:R-:W-:-:S02]  /*4160*/  LEA.HI.X.SX32 R27, R8, R3, 0x1, P5 ;  /* 0x00000003081b7211 */ /* 0x000fc400028f0eff */
[----:B------:R-:W-:Y:S01]  /*4170*/  ISETP.LT.AND P5, PT, R55, UR11, !P0 ;  /* 0x0000000b37007c0c */ /* 0x000fe2000c7a1270 */
[----:B------:R0:W-:Y:S01]  /*4180*/  @P6 STG.E.U16 desc[UR26][R22.64], R21 ;  /* 0x0000001516006986 */ /* 0x0001e2000c10151a */
[----:B------:R-:W-:Y:S01]  /*4190*/  ISETP.LT.AND P6, PT, R57, UR11, !P0 ;  /* 0x0000000b39007c0c */ /* 0x000fe2000c7c1270 */
[----:B-1----:R-:W-:Y:S02]  /*41a0*/  IMAD R24, R43, R0, RZ ;  /* 0x000000002b187224 */ /* 0x002fe400078e02ff */
[----:B------:R1:W-:Y:S01]  /*41b0*/  @P4 STG.E.U16 desc[UR26][R18.64], R10 ;  /* 0x0000000a12004986 */ /* 0x0003e2000c10151a */
[----:B------:R-:W-:-:S04]  /*41c0*/  LEA R20, P4, R28, R2, 0x1 ;  /* 0x000000021c147211 */ /* 0x000fc800078808ff */
[----:B0-----:R-:W-:Y:S01]  /*41d0*/  LEA.HI.X.SX32 R21, R28, R3, 0x1, P4 ;  /* 0x000000031c157211 */ /* 0x001fe200020f0eff */
[CC--:B------:R-:W-:Y:S01]  /*41e0*/  IMAD R22, R53.reuse, R0.reuse, RZ ;  /* 0x0000000035167224 */ /* 0x0c0fe200078e02ff */
[----:B------:R-:W-:Y:S01]  /*41f0*/  ISETP.LT.AND P4, PT, R53, UR11, !P0 ;  /* 0x0000000b35007c0c */ /* 0x000fe2000c781270 */
[----:B------:R-:W-:Y:S01]  /*4200*/  IMAD R23, R51, R0, RZ ;  /* 0x0000000033177224 */ /* 0x000fe200078e02ff */
[----:B-1----:R-:W-:-:S05]  /*4210*/  PRMT R19, R10, 0x7632, R19 ;  /* 0x000076320a137816 */ /* 0x002fca0000000013 */
[----:B------:R0:W-:Y:S01]  /*4220*/  @P1 STG.E.U16 desc[UR26][R26.64], R19 ;  /* 0x000000131a001986 */ /* 0x0001e2000c10151a */
[----:B------:R-:W-:-:S03]  /*4230*/  LEA R8, P1, R29, R2, 0x1 ;  /* 0x000000021d087211 */ /* 0x000fc600078208ff */
[----:B------:R1:W-:Y:S01]  /*4240*/  @P6 STG.E.U16 desc[UR26][R20.64], R11 ;  /* 0x0000000b14006986 */ /* 0x0003e2000c10151a */
[CC--:B------:R-:W-:Y:S02]  /*4250*/  LEA R18, P6, R22.reuse, R2.reuse, 0x1 ;  /* 0x0000000216127211 */ /* 0x0c0fe400078c08ff */
[-C--:B------:R-:W-:Y:S02]  /*4260*/  LEA.HI.X.SX32 R9, R29, R3.reuse, 0x1, P1 ;  /* 0x000000031d097211 */ /* 0x080fe400008f0eff */
[----:B------:R-:W-:Y:S02]  /*4270*/  ISETP.LT.AND P1, PT, R51, UR11, !P0 ;  /* 0x0000000b33007c0c */ /* 0x000fe4000c721270 */
[-C--:B0-----:R-:W-:Y:S02]  /*4280*/  LEA.HI.X.SX32 R19, R22, R3.reuse, 0x1, P6 ;  /* 0x0000000316137211 */ /* 0x081fe400030f0eff */
[----:B------:R-:W-:Y:S02]  /*4290*/  LEA R22, P6, R23, R2, 0x1 ;  /* 0x0000000217167211 */ /* 0x000fe400078c08ff */
[----:B-1----:R-:W-:Y:S01]  /*42a0*/  PRMT R21, R11, 0x7632, R21 ;  /* 0x000076320b157816 */ /* 0x002fe20000000015 */
[----:B------:R-:W-:Y:S01]  /*42b0*/  IMAD R20, R41, R0, RZ ;  /* 0x0000000029147224 */ /* 0x000fe200078e02ff */
[----:B------:R-:W-:-:S02]  /*42c0*/  LEA.HI.X.SX32 R23, R23, R3, 0x1, P6 ;  /* 0x0000000317177211 */ /* 0x000fc400030f0eff */
[----:B------:R-:W-:Y:S01]  /*42d0*/  ISETP.LT.AND P6, PT, R41, UR11, !P0 ;  /* 0x0000000b29007c0c */ /* 0x000fe2000c7c1270 */
[----:B------:R0:W-:Y:S01]  /*42e0*/  @P5 STG.E.U16 desc[UR26][R8.64], R21 ;  /* 0x0000001508005986 */ /* 0x0001e2000c10151a */
[----:B------:R-:W-:-:S03]  /*42f0*/  ISETP.LT.AND P5, PT, R43, UR11, !P0 ;  /* 0x0000000b2b007c0c */ /* 0x000fc6000c7a1270 */
[----:B--2---:R1:W-:Y:S01]  /*4300*/  @P4 STG.E.U16 desc[UR26][R18.64], R12 ;  /* 0x0000000c12004986 */ /* 0x0043e2000c10151a */
[----:B------:R-:W-:-:S04]  /*4310*/  LEA R10, P4, R24, R2, 0x1 ;  /* 0x00000002180a7211 */ /* 0x000fc800078808ff */
[----:B------:R-:W-:Y:S02]  /*4320*/  LEA.HI.X.SX32 R11, R24, R3, 0x1, P4 ;  /* 0x00000003180b7211 */ /* 0x000fe400020f0eff */
[----:B------:R-:W-:Y:S01]  /*4330*/  ISETP.LT.AND P4, PT, R49, UR11, !P0 ;  /* 0x0000000b31007c0c */ /* 0x000fe2000c781270 */
[-C--:B0-----:R-:W-:Y:S01]  /*4340*/  IMAD R21, R47, R0.reuse, RZ ;  /* 0x000000002f157224 */ /* 0x081fe200078e02ff */
[----:B------:R-:W-:Y:S01]  /*4350*/  PRMT R9, R12, 0x7632, R9 ;  /* 0x000076320c097816 */ /* 0x000fe20000000009 */
[----:B-1----:R-:W-:Y:S01]  /*4360*/  IMAD R12, R49, R0, RZ ;  /* 0x00000000310c7224 */ /* 0x002fe200078e02ff */
[----:B------:R-:W-:-:S03]  /*4370*/  PRMT R19, R13, 0x7632, R19 ;  /* 0x000076320d137816 */ /* 0x000fc60000000013 */
[----:B------:R0:W-:Y:S01]  /*4380*/  @P1 STG.E.U16 desc[UR26][R22.64], R9 ;  /* 0x0000000916001986 */ /* 0x0001e2000c10151a */
[----:B------:R-:W-:-:S03]  /*4390*/  LEA R8, P1, R20, R2, 0x1 ;  /* 0x0000000214087211 */ /* 0x000fc600078208ff */
[----:B------:R1:W-:Y:S01]  /*43a0*/  @P5 STG.E.U16 desc[UR26][R10.64], R13 ;  /* 0x0000000d0a005986 */ /* 0x0003e2000c10151a */
[-C--:B------:R-:W-:Y:S02]  /*43b0*/  LEA R18, P5, R12, R2.reuse, 0x1 ;  /* 0x000000020c127211 */ /* 0x080fe400078a08ff */
[----:B0-----:R-:W-:Y:S02]  /*43c0*/  LEA.HI.X.SX32 R9, R20, R3, 0x1, P1 ;  /* 0x0000000314097211 */ /* 0x001fe400008f0eff */
[----:B------:R-:W-:Y:S02]  /*43d0*/  ISETP.LT.AND P1, PT, R47, UR11, !P0 ;  /* 0x0000000b2f007c0c */ /* 0x000fe4000c721270 */
[----:B-1----:R-:W-:Y:S01]  /*43e0*/  LOP3.LUT R10, R17, 0x20, RZ, 0xfc, !PT ;  /* 0x00000020110a7812 */ /* 0x002fe200078efcff */
[----:B------:R0:W-:Y:S01]  /*43f0*/  @P6 STG.E.U16 desc[UR26][R8.64], R19 ;  /* 0x0000001308006986 */ /* 0x0001e2000c10151a */
[----:B------:R-:W-:Y:S01]  /*4400*/  LEA R20, P6, R21, R2, 0x1 ;  /* 0x0000000215147211 */ /* 0x000fe200078c08ff */
[----:B------:R-:W-:Y:S01]  /*4410*/  IMAD R11, R45, R0, RZ ;  /* 0x000000002d0b7224 */ /* 0x000fe200078e02ff */
[----:B------:R-:W-:-:S02]  /*4420*/  PRMT R13, R14, 0x7632, R13 ;  /* 0x000076320e0d7816 */ /* 0x000fc4000000000d */
[-C--:B------:R-:W-:Y:S02]  /*4430*/  LEA.HI.X.SX32 R21, R21, R3.reuse, 0x1, P6 ;  /* 0x0000000315157211 */ /* 0x080fe400030f0eff */
[----:B------:R-:W-:Y:S02]  /*4440*/  PRMT R22, R5, 0x7632, R22 ;  /* 0x0000763205167816 */ /* 0x000fe40000000016 */
[----:B0-----:R-:W-:Y:S01]  /*4450*/  LEA.HI.X.SX32 R19, R12, R3, 0x1, P5 ;  /* 0x000000030c137211 */ /* 0x001fe200028f0eff */
[----:B------:R-:W-:Y:S01]  /*4460*/  IMAD R9, R39, R0, RZ ;  /* 0x0000000027097224 */ /* 0x000fe200078e02ff */
[----:B------:R-:W-:Y:S02]  /*4470*/  ISETP.LT.AND P5, PT, R45, UR11, !P0 ;  /* 0x0000000b2d007c0c */ /* 0x000fe4000c7a1270 */
[----:B------:R-:W-:Y:S01]  /*4480*/  LOP3.LUT R12, R17, 0x22, RZ, 0xfc, !PT ;  /* 0x00000022110c7812 */ /* 0x000fe200078efcff */
[----:B------:R0:W-:Y:S01]  /*4490*/  @P4 STG.E.U16 desc[UR26][R18.64], R14 ;  /* 0x0000000e12004986 */ /* 0x0001e2000c10151a */
[----:B------:R-:W-:-:S02]  /*44a0*/  ISETP.LT.AND P4, PT, R10, UR11, !P0 ;  /* 0x0000000b0a007c0c */ /* 0x000fc4000c781270 */
[-C--:B------:R-:W-:Y:S01]  /*44b0*/  LEA R10, P6, R11, R2.reuse, 0x1 ;  /* 0x000000020b0a7211 */ /* 0x080fe200078c08ff */
[----:B------:R1:W-:Y:S01]  /*44c0*/  @P1 STG.E.U16 desc[UR26][R20.64], R13 ;  /* 0x0000000d14001986 */ /* 0x0003e2000c10151a */
[----:B------:R-:W-:Y:S02]  /*44d0*/  ISETP.LT.AND P1, PT, R39, UR11, !P0 ;  /* 0x0000000b27007c0c */ /* 0x000fe4000c721270 */
[----:B------:R-:W-:Y:S02]  /*44e0*/  LEA.HI.X.SX32 R11, R11, R3, 0x1, P6 ;  /* 0x000000030b0b7211 */ /* 0x000fe400030f0eff */
[----:B------:R-:W-:-:S03]  /*44f0*/  LEA R8, P6, R9, R2, 0x1 ;  /* 0x0000000209087211 */ /* 0x000fc600078c08ff */
[----:B------:R2:W-:Y:S01]  /*4500*/  @P5 STG.E.U16 desc[UR26][R10.64], R15 ;  /* 0x0000000f0a005986 */ /* 0x0005e2000c10151a */
[----:B------:R-:W-:Y:S01]  /*4510*/  ISETP.LT.AND P5, PT, R12, UR11, !P0 ;  /* 0x0000000b0c007c0c */ /* 0x000fe2000c7a1270 */
[C---:B0-----:R-:W-:Y:S01]  /*4520*/  IMAD R19, R0.reuse, 0x2, R37 ;  /* 0x0000000200137824 */ /* 0x041fe200078e0225 */
[-C--:B------:R-:W-:Y:S02]  /*4530*/  LEA.HI.X.SX32 R9, R9, R3.reuse, 0x1, P6 ;  /* 0x0000000309097211 */ /* 0x080fe400030f0eff */
[----:B------:R-:W-:Y:S02]  /*4540*/  LEA R12, P6, R37, R2, 0x1 ;  /* 0x00000002250c7211 */ /* 0x000fe400078c08ff */
[----:B-1----:R-:W-:Y:S02]  /*4550*/  PRMT R20, R15, 0x7632, R20 ;  /* 0x000076320f147816 */ /* 0x002fe40000000014 */
[----:B------:R-:W-:Y:S02]  /*4560*/  LOP3.LUT R14, R17, 0x24, RZ, 0xfc, !PT ;  /* 0x00000024110e7812 */ /* 0x000fe400078efcff */
[----:B------:R-:W-:Y:S01]  /*4570*/  LEA.HI.X.SX32 R13, R37, R3, 0x1, P6 ;  /* 0x00000003250d7211 */ /* 0x000fe200030f0eff */
[----:B------:R0:W-:Y:S01]  /*4580*/  @P1 STG.E.U16 desc[UR26][R8.64], R20 ;  /* 0x0000001408001986 */ /* 0x0001e2000c10151a */
[----:B--2---:R-:W-:Y:S01]  /*4590*/  IMAD R11, R0, 0x2, R19 ;  /* 0x00000002000b7824 */ /* 0x004fe200078e0213 */
[----:B------:R-:W-:-:S02]  /*45a0*/  ISETP.LT.AND P1, PT, R14, UR11, !P0 ;  /* 0x0000000b0e007c0c */ /* 0x000fc4000c721270 */
[-C--:B------:R-:W-:Y:S01]  /*45b0*/  LEA R18, P6, R19, R2.reuse, 0x1 ;  /* 0x0000000213127211 */ /* 0x080fe200078c08ff */
[----:B------:R1:W-:Y:S01]  /*45c0*/  @P4 STG.E.U16 desc[UR26][R12.64], R4 ;  /* 0x000000040c004986 */ /* 0x0003e2000c10151a */
[-C--:B------:R-:W-:Y:S02]  /*45d0*/  LEA R14, P4, R11, R2.reuse, 0x1 ;  /* 0x000000020b0e7211 */ /* 0x080fe400078808ff */
[-C--:B------:R-:W-:Y:S02]  /*45e0*/  LEA.HI.X.SX32 R19, R19, R3.reuse, 0x1, P6 ;  /* 0x0000000313137211 */ /* 0x080fe400030f0eff */
[----:B------:R-:W-:Y:S02]  /*45f0*/  LOP3.LUT R10, R17, 0x2a, RZ, 0xfc, !PT ;  /* 0x0000002a110a7812 */ /* 0x000fe400078efcff */
[----:B0-----:R-:W-:Y:S02]  /*4600*/  PRMT R9, R4, 0x7632, R9 ;  /* 0x0000763204097816 */ /* 0x001fe40000000009 */
[----:B------:R-:W-:Y:S01]  /*4610*/  LEA.HI.X.SX32 R15, R11, R3, 0x1, P4 ;  /* 0x000000030b0f7211 */ /* 0x000fe200020f0eff */
[----:B------:R-:W-:Y:S01]  /*4620*/  IMAD R11, R0, 0x2, R11 ;  /* 0x00000002000b7824 */ /* 0x000fe200078e020b */
[----:B------:R-:W-:Y:S01]  /*4630*/  ISETP.LT.AND P6, PT, R10, UR11, !P0 ;  /* 0x0000000b0a007c0c */ /* 0x000fe2000c7c1270 */
[----:B------:R0:W-:Y:S01]  /*4640*/  @P5 STG.E.U16 desc[UR26][R18.64], R9 ;  /* 0x0000000912005986 */ /* 0x0001e2000c10151a */
[C---:B------:R-:W-:Y:S01]  /*4650*/  LOP3.LUT R10, R17.reuse, 0x26, RZ, 0xfc, !PT ;  /* 0x00000026110a7812 */ /* 0x040fe200078efcff */
[----:B------:R-:W-:Y:S01]  /*4660*/  IMAD R21, R0, 0x2, R11 ;  /* 0x0000000200157824 */ /* 0x000fe200078e020b */
[----:B-1----:R-:W-:Y:S01]  /*4670*/  LOP3.LUT R4, R17, 0x28, RZ, 0xfc, !PT ;  /* 0x0000002811047812 */ /* 0x002fe200078efcff */
[----:B------:R1:W-:Y:S01]  /*4680*/  @P1 STG.E.U16 desc[UR26][R14.64], R5 ;  /* 0x000000050e001986 */ /* 0x0003e2000c10151a */
[----:B------:R-:W-:-:S02]  /*4690*/  LEA R12, P1, R11, R2, 0x1 ;  /* 0x000000020b0c7211 */ /* 0x000fc400078208ff */
[----:B------:R-:W-:Y:S02]  /*46a0*/  ISETP.LT.AND P5, PT, R10, UR11, !P0 ;  /* 0x0000000b0a007c0c */ /* 0x000fe4000c7a1270 */
[-C--:B------:R-:W-:Y:S02]  /*46b0*/  LEA.HI.X.SX32 R13, R11, R3.reuse, 0x1, P1 ;  /* 0x000000030b0d7211 */ /* 0x080fe400008f0eff */
[----:B------:R-:W2:Y:S01]  /*46c0*/  LDS.128 R8, [R16+UR13+0x800] ;  /* 0x0008000d10087984 */ /* 0x000ea20008000c00 */
[----:B------:R-:W-:Y:S01]  /*46d0*/  ISETP.LT.AND P4, PT, R4, UR11, !P0 ;  /* 0x0000000b04007c0c */ /* 0x000fe2000c781270 */
[C---:B0-----:R-:W-:Y:S01]  /*46e0*/  IMAD R19, R0.reuse, 0x2, R21 ;  /* 0x0000000200137824 */ /* 0x041fe200078e0215 */
[----:B------:R-:W-:Y:S02]  /*46f0*/  LEA R20, P1, R21, R2, 0x1 ;  /* 0x0000000215147211 */ /* 0x000fe400078208ff */
[----:B------:R-:W-:Y:S01]  /*4700*/  LOP3.LUT R4, R17, 0x2c, RZ, 0xfc, !PT ;  /* 0x0000002c11047812 */ /* 0x000fe200078efcff */
[----:B-1----:R-:W-:Y:S01]  /*4710*/  IMAD R15, R0, 0x2, R19 ;  /* 0x00000002000f7824 */ /* 0x002fe200078e0213 */
[----:B------:R-:W-:-:S02]  /*4720*/  LEA.HI.X.SX32 R21, R21, R3, 0x1, P1 ;  /* 0x0000000315157211 */ /* 0x000fc400008f0eff */
[----:B------:R0:W-:Y:S01]  /*4730*/  @P5 STG.E.U16 desc[UR26][R12.64], R22 ;  /* 0x000000160c005986 */ /* 0x0001e2000c10151a */
[----:B------:R-:W-:Y:S02]  /*4740*/  ISETP.LT.AND P1, PT, R4, UR11, !P0 ;  /* 0x0000000b04007c0c */ /* 0x000fe4000c721270 */
[----:B------:R-:W-:Y:S02]  /*4750*/  LOP3.LUT R5, R17, 0x2e, RZ, 0xfc, !PT ;  /* 0x0000002e11057812 */ /* 0x000fe400078efcff */
[-C--:B------:R-:W-:Y:S01]  /*4760*/  LEA R4, P5, R19, R2.reuse, 0x1 ;  /* 0x0000000213047211 */ /* 0x080fe200078a08ff */
[----:B------:R1:W-:Y:S01]  /*4770*/  @P4 STG.E.U16 desc[UR26][R20.64], R6 ;  /* 0x0000000614004986 */ /* 0x0003e2000c10151a */
[----:B------:R-:W-:Y:S02]  /*4780*/  ISETP.LT.AND P4, PT, R5, UR11, !P0 ;  /* 0x0000000b05007c0c */ /* 0x000fe4000c781270 */
[----:B------:R-:W-:Y:S02]  /*4790*/  LEA.HI.X.SX32 R5, R19, R3, 0x1, P5 ;  /* 0x0000000313057211 */ /* 0x000fe400028f0eff */
[----:B------:R-:W-:Y:S01]  /*47a0*/  LEA R14, P5, R15, R2, 0x1 ;  /* 0x000000020f0e7211 */ /* 0x000fe200078a08ff */
[----:B0-----:R-:W-:Y:S01]  /*47b0*/  IMAD R13, R0, 0x2, R15 ;  /* 0x00000002000d7824 */ /* 0x001fe200078e020f */
[----:B------:R-:W-:-:S02]  /*47c0*/  LOP3.LUT R16, R17, 0x30, RZ, 0xfc, !PT ;  /* 0x0000003011107812 */ /* 0x000fc400078efcff */
[----:B------:R-:W-:Y:S01]  /*47d0*/  LEA.HI.X.SX32 R15, R15, R3, 0x1, P5 ;  /* 0x000000030f0f7211 */ /* 0x000fe200028f0eff */
[----:B------:R-:W-:Y:S01]  /*47e0*/  IMAD R19, R0, 0x2, R13 ;  /* 0x0000000200137824 */ /* 0x000fe200078e020d */
[----:B------:R-:W-:Y:S02]  /*47f0*/  ISETP.LT.AND P5, PT, R16, UR11, !P0 ;  /* 0x0000000b10007c0c */ /* 0x000fe4000c7a1270 */
[----:B-1----:R-:W-:Y:S02]  /*4800*/  PRMT R21, R6, 0x7632, R21 ;  /* 0x0000763206157816 */ /* 0x002fe40000000015 */
[----:B------:R-:W-:Y:S02]  /*4810*/  LOP3.LUT R6, R17, 0x32, RZ, 0xfc, !PT ;  /* 0x0000003211067812 */ /* 0x000fe400078efcff */
[----:B------:R-:W-:Y:S01]  /*4820*/  PRMT R16, R7, 0x7632, R16 ;  /* 0x0000763207107816 */ /* 0x000fe20000000010 */
[----:B------:R0:W-:Y:S01]  /*4830*/  @P6 STG.E.U16 desc[UR26][R4.64], R21 ;  /* 0x0000001504006986 */ /* 0x0001e2000c10151a */
[----:B------:R-:W-:-:S03]  /*4840*/  LEA R12, P6, R13, R2, 0x1 ;  /* 0x000000020d0c7211 */ /* 0x000fc600078c08ff */
[----:B------:R1:W-:Y:S01]  /*4850*/  @P1 STG.E.U16 desc[UR26][R14.64], R7 ;  /* 0x000000070e001986 */ /* 0x0003e2000c10151a */
[-C--:B------:R-:W-:Y:S02]  /*4860*/  LEA.HI.X.SX32 R13, R13, R3.reuse, 0x1, P6 ;  /* 0x000000030d0d7211 */ /* 0x080fe400030f0eff */
[-C--:B------:R-:W-:Y:S02]  /*4870*/  LEA R18, P6, R19, R2.reuse, 0x1 ;  /* 0x0000000213127211 */ /* 0x080fe400078c08ff */
[----:B------:R-:W-:Y:S01]  /*4880*/  ISETP.LT.AND P1, PT, R6, UR11, !P0 ;  /* 0x0000000b06007c0c */ /* 0x000fe2000c721270 */
[----:B------:R3:W-:Y:S01]  /*4890*/  @P4 STG.E.U16 desc[UR26][R12.64], R16 ;  /* 0x000000100c004986 */ /* 0x0007e2000c10151a */
[----:B------:R-:W-:Y:S01]  /*48a0*/  LOP3.LUT R6, R17, 0x36, RZ, 0xfc, !PT ;  /* 0x0000003611067812 */ /* 0x000fe200078efcff */
[----:B0-----:R-:W-:Y:S01]  /*48b0*/  IMAD R5, R0, 0x2, R19 ;  /* 0x0000000200057824 */ /* 0x001fe200078e0213 */
[-C--:B------:R-:W-:Y:S02]  /*48c0*/  LEA.HI.X.SX32 R19, R19, R3.reuse, 0x1, P6 ;  /* 0x0000000313137211 */ /* 0x080fe400030f0eff */
[----:B------:R-:W-:Y:S01]  /*48d0*/  ISETP.LT.AND P4, PT, R6, UR11, !P0 ;  /* 0x0000000b06007c0c */ /* 0x000fe2000c781270 */
[C---:B-1----:R-:W-:Y:S01]  /*48e0*/  IMAD R7, R0.reuse, 0x2, R5 ;  /* 0x0000000200077824 */ /* 0x042fe200078e0205 */
[----:B------:R-:W-:Y:S01]  /*48f0*/  LEA R4, P6, R5, R2, 0x1 ;  /* 0x0000000205047211 */ /* 0x000fe200078c08ff */
[----:B--2---:R0:W-:Y:S01]  /*4900*/  @P5 STG.E.U16 desc[UR26][R18.64], R8 ;  /* 0x0000000812005986 */ /* 0x0041e2000c10151a */
[----:B------:R-:W-:Y:S01]  /*4910*/  LOP3.LUT R6, R17, 0x34, RZ, 0xfc, !PT ;  /* 0x0000003411067812 */ /* 0x000fe200078efcff */
[----:B------:R-:W-:Y:S01]  /*4920*/  IMAD R15, R0, 0x2, R7 ;  /* 0x00000002000f7824 */ /* 0x000fe200078e0207 */
[----:B------:R-:W-:-:S02]  /*4930*/  LEA.HI.X.SX32 R5, R5, R3, 0x1, P6 ;  /* 0x0000000305057211 */ /* 0x000fc400030f0eff */
[----:B---3--:R-:W-:Y:S01]  /*4940*/  PRMT R13, R8, 0x7632, R13 ;  /* 0x00007632080d7816 */ /* 0x008fe2000000000d */
[----:B------:R-:W-:Y:S01]  /*4950*/  IMAD R21, R0, 0x2, R15 ;  /* 0x0000000200157824 */ /* 0x000fe200078e020f */
[----:B------:R-:W-:Y:S02]  /*4960*/  ISETP.LT.AND P5, PT, R6, UR11, !P0 ;  /* 0x0000000b06007c0c */ /* 0x000fe4000c7a1270 */
[-C--:B------:R-:W-:Y:S01]  /*4970*/  LEA R6, P6, R7, R2.reuse, 0x1 ;  /* 0x0000000207067211 */ /* 0x080fe200078c08ff */
[----:B------:R1:W-:Y:S01]  /*4980*/  @P1 STG.E.U16 desc[UR26][R4.64], R13 ;  /* 0x0000000d04001986 */ /* 0x0003e2000c10151a */
[C---:B------:R-:W-:Y:S01]  /*4990*/  IMAD R23, R0.reuse, 0x2, R21 ;  /* 0x0000000200177824 */ /* 0x040fe200078e0215 */
[-C--:B------:R-:W-:Y:S02]  /*49a0*/  LEA R12, P1, R15, R2.reuse, 0x1 ;  /* 0x000000020f0c7211 */ /* 0x080fe400078208ff */
[----:B------:R-:W-:Y:S01]  /*49b0*/  LEA.HI.X.SX32 R7, R7, R3, 0x1, P6 ;  /* 0x0000000307077211 */ /* 0x000fe200030f0eff */
[----:B0-----:R-:W-:Y:S01]  /*49c0*/  IMAD R19, R0, 0x2, R23 ;  /* 0x0000000200137824 */ /* 0x001fe200078e0217 */
[----:B------:R-:W-:-:S02]  /*49d0*/  LEA R14, P6, R21, R2, 0x1 ;  /* 0x00000002150e7211 */ /* 0x000fc400078c08ff */
[----:B------:R-:W-:Y:S01]  /*49e0*/  LOP3.LUT R8, R17, 0x3c, RZ, 0xfc, !PT ;  /* 0x0000003c11087812 */ /* 0x000fe200078efcff */
[----:B------:R-:W-:Y:S01]  /*49f0*/  IMAD R0, R0, 0x2, R19 ;  /* 0x0000000200007824 */ /* 0x000fe200078e0213 */
[----:B------:R0:W-:Y:S01]  /*4a00*/  @P5 STG.E.U16 desc[UR26][R6.64], R9 ;  /* 0x0000000906005986 */ /* 0x0001e2000c10151a */
[-C--:B-1----:R-:W-:Y:S02]  /*4a10*/  LEA.HI.X.SX32 R13, R15, R3.reuse, 0x1, P1 ;  /* 0x000000030f0d7211 */ /* 0x082fe400008f0eff */
[-C--:B------:R-:W-:Y:S02]  /*4a20*/  LEA R16, P1, R23, R2.reuse, 0x1 ;  /* 0x0000000217107211 */ /* 0x080fe400078208ff */
[----:B------:R-:W-:Y:S02]  /*4a30*/  LOP3.LUT R4, R17, 0x3e, RZ, 0xfc, !PT ;  /* 0x0000003e11047812 */ /* 0x000fe400078efcff */
[----:B------:R-:W-:Y:S02]  /*4a40*/  LEA.HI.X.SX32 R15, R21, R3, 0x1, P6 ;  /* 0x00000003150f7211 */ /* 0x000fe400030f0eff */
[----:B------:R-:W-:-:S02]  /*4a50*/  LEA R18, P6, R19, R2, 0x1 ;  /* 0x0000000213127211 */ /* 0x000fc400078c08ff */
[-C--:B------:R-:W-:Y:S02]  /*4a60*/  LEA.HI.X.SX32 R17, R23, R3.reuse, 0x1, P1 ;  /* 0x0000000317117211 */ /* 0x080fe400008f0eff */
[----:B------:R-:W-:Y:S02]  /*4a70*/  ISETP.LT.AND P1, PT, R8, UR11, !P0 ;  /* 0x0000000b08007c0c */ /* 0x000fe4000c721270 */
[----:B------:R-:W-:Y:S02]  /*4a80*/  ISETP.LT.AND P0, PT, R4, UR11, !P0 ;  /* 0x0000000b04007c0c */ /* 0x000fe4000c701270 */
[----:B------:R-:W-:Y:S02]  /*4a90*/  LEA.HI.X.SX32 R19, R19, R3, 0x1, P6 ;  /* 0x0000000313137211 */ /* 0x000fe400030f0eff */
[----:B------:R-:W-:Y:S02]  /*4aa0*/  LEA R2, P6, R0, R2, 0x1 ;  /* 0x0000000200027211 */ /* 0x000fe400078c08ff */
[----:B------:R-:W-:-:S02]  /*4ab0*/  PRMT R4, R9, 0x7632, R4 ;  /* 0x0000763209047816 */ /* 0x000fc40000000004 */
[----:B------:R-:W-:Y:S02]  /*4ac0*/  PRMT R8, R10, 0x7632, R8 ;  /* 0x000076320a087816 */ /* 0x000fe40000000008 */
[----:B------:R-:W-:Y:S01]  /*4ad0*/  LEA.HI.X.SX32 R3, R0, R3, 0x1, P6 ;  /* 0x0000000300037211 */ /* 0x000fe200030f0eff */
[----:B------:R0:W-:Y:S01]  /*4ae0*/  @P4 STG.E.U16 desc[UR26][R12.64], R4 ;  /* 0x000000040c004986 */ /* 0x0001e2000c10151a */
[----:B------:R-:W-:-:S03]  /*4af0*/  PRMT R0, R11, 0x7632, R0 ;  /* 0x000076320b007816 */ /* 0x000fc60000000000 */
[----:B------:R0:W-:Y:S04]  /*4b00*/  @P3 STG.E.U16 desc[UR26][R14.64], R10 ;  /* 0x0000000a0e003986 */ /* 0x0001e8000c10151a */
[----:B------:R0:W-:Y:S04]  /*4b10*/  @P2 STG.E.U16 desc[UR26][R16.64], R8 ;  /* 0x0000000810002986 */ /* 0x0001e8000c10151a */
[----:B------:R0:W-:Y:S04]  /*4b20*/  @P1 STG.E.U16 desc[UR26][R18.64], R11 ;  /* 0x0000000b12001986 */ /* 0x0001e8000c10151a */
[----:B------:R0:W-:Y:S01]  /*4b30*/  @P0 STG.E.U16 desc[UR26][R2.64], R0 ;  /* 0x0000000002000986 */ /* 0x0001e2000c10151a */
[----:B------:R-:W-:Y:S06]  /*4b40*/  BAR.SYNC.DEFER_BLOCKING 0x0 ;  /* 0x0000000000007b1d */ /* 0x000fec0000010000 */
[----:B------:R-:W-:Y:S05]  /*4b50*/  BRA.U UP0, `(.L_x_13) ;  /* 0x0000000100a07547 */ /* 0x000fea000b800000 */
[----:B------:R-:W1:Y:S01]  /*4b60*/  S2UR UR5, SR_CgaCtaId ;  /* 0x00000000000579c3 */ /* 0x000e620000008800 */
[----:B------:R-:W-:Y:S01]  /*4b70*/  NOP ;  /* 0x0000000000007918 */ /* 0x000fe20000000000 */
[----:B------:R-:W-:Y:S01]  /*4b80*/  UMOV UR4, 0x50 ;  /* 0x0000005000047882 */ /* 0x000fe20000000000 */
[----:B0-----:R-:W-:Y:S02]  /*4b90*/  IMAD.U32 R0, RZ, RZ, UR12 ;  /* 0x0000000cff007e24 */ /* 0x001fe4000f8e00ff */
[----:B------:R-:W-:Y:S02]  /*4ba0*/  IMAD.MOV.U32 R3, RZ, RZ, 0x3 ;  /* 0x00000003ff037424 */ /* 0x000fe400078e00ff */
[----:B------:R-:W-:Y:S01]  /*4bb0*/  IMAD.MOV.U32 R7, RZ, RZ, 0x1 ;  /* 0x00000001ff077424 */ /* 0x000fe200078e00ff */
[----:B------:R-:W-:-:S04]  /*4bc0*/  LOP3.LUT R0, R0, 0xffff, RZ, 0xc0, !PT ;  /* 0x0000ffff00007812 */ /* 0x000fc800078ec0ff */
[----:B------:R-:W-:-:S05]  /*4bd0*/  SHF.R.U32.HI R0, RZ, 0x5, R0 ;  /* 0x00000005ff007819 */ /* 0x000fca0000011600 */
[----:B------:R-:W-:Y:S01]  /*4be0*/  VIADD R2, R0, 0x10 ;  /* 0x0000001000027836 */ /* 0x000fe20000000000 */
[----:B------:R-:W-:Y:S01]  /*4bf0*/  SHF.L.U32 R0, R3, R0, RZ ;  /* 0x0000000003007219 */ /* 0x000fe200000006ff */
[----:B-1----:R-:W-:-:S03]  /*4c00*/  ULEA UR6, UR5, UR4, 0x18 ;  /* 0x0000000405067291 */ /* 0x002fc6000f8ec0ff */
[----:B------:R-:W-:-:S04]  /*4c10*/  SHF.L.U32 R3, R7, R2, RZ ;  /* 0x0000000207037219 */ /* 0x000fc800000006ff */
[----:B------:R-:W-:Y:S02]  /*4c20*/  LOP3.LUT R0, R3, R0, RZ, 0xfc, !PT ;  /* 0x0000000003007212 */ /* 0x000fe400078efcff */
[----:B------:R-:W0:Y:S02]  /*4c30*/  LDS R5, [UR6] ;  /* 0x00000006ff057984 */ /* 0x000e240008000800 */
[C---:B------:R-:W-:Y:S02]  /*4c40*/  LOP3.LUT R2, R0.reuse, 0xffff, RZ, 0xc0, !PT ;  /* 0x0000ffff00027812 */ /* 0x040fe400078ec0ff */
[----:B0-----:R-:W-:-:S04]  /*4c50*/  LOP3.LUT R3, R0, 0xffff, R5, 0x80, !PT ;  /* 0x0000ffff00037812 */ /* 0x001fc800078e8005 */
[----:B------:R-:W-:-:S13]  /*4c60*/  ISETP.NE.AND P0, PT, R3, R2, PT ;  /* 0x000000020300720c */ /* 0x000fda0003f05270 */
[----:B------:R-:W-:Y:S05]  /*4c70*/  @P0 BRA `(.L_x_14) ;  /* 0x0000000000500947 */ /* 0x000fea0003800000 */
[----:B------:R-:W-:Y:S02]  /*4c80*/  SHF.R.U32.HI R5, RZ, 0x10, R5 ;  /* 0x00000010ff057819 */ /* 0x000fe40000011605 */
[----:B------:R-:W-:-:S04]  /*4c90*/  SHF.R.U32.HI R2, RZ, 0x10, R0 ;  /* 0x00000010ff027819 */ /* 0x000fc80000011600 */
[----:B------:R-:W-:-:S04]  /*4ca0*/  LOP3.LUT R5, R5, R2, RZ, 0xc0, !PT ;  /* 0x0000000205057212 */ /* 0x000fc800078ec0ff */
[----:B------:R-:W-:-:S13]  /*4cb0*/  ISETP.NE.AND P0, PT, R5, R2, PT ;  /* 0x000000020500720c */ /* 0x000fda0003f05270 */
[----:B------:R-:W-:Y:S05]  /*4cc0*/  @P0 BRA `(.L_x_15) ;  /* 0x0000000000300947 */ /* 0x000fea0003800000 */
[----:B------:R-:W-:Y:S01]  /*4cd0*/  R2UR UR4, R0 ;  /* 0x00000000000472ca */ /* 0x000fe200000e0000 */
[----:B------:R-:W-:Y:S01]  /*4ce0*/  VOTEU.ANY UR5, UPT, PT ;  /* 0x0000000000057886 */ /* 0x000fe200038e0100 */
[----:B------:R-:W0:Y:S01]  /*4cf0*/  S2R R0, SR_LANEID ;  /* 0x0000000000007919 */ /* 0x000e220000000000 */
[----:B------:R-:W-:-:S10]  /*4d00*/  UFLO.U32 UR5, UR5 ;  /* 0x00000005000572bd */ /* 0x000fd400080e0000 */
[----:B------:R-:W-:-:S06]  /*4d10*/  ULOP3.LUT UR4, URZ, UR4, URZ, 0x33, !UPT ;  /* 0x00000004ff047292 */ /* 0x000fcc000f8e33ff */
[----:B------:R-:W-:-:S04]  /*4d20*/  IMAD.U32 R2, RZ, RZ, UR4 ;  /* 0x00000004ff027e24 */ /* 0x000fc8000f8e00ff */
[----:B------:R-:W1:Y:S02]  /*4d30*/  REDUX UR7, R2 ;  /* 0x00000000020773c4 */ /* 0x000e640000000000 */
[----:B------:R2:W-:Y:S01]  /*4d40*/  UTCATOMSWS.AND URZ, UR4 ;  /* 0x0000000400ff79e3 */ /* 0x0005e20008000000 */
[----:B0-----:R-:W-:Y:S01]  /*4d50*/  ISETP.EQ.U32.AND P0, PT, R0, UR5, PT ;  /* 0x0000000500007c0c */ /* 0x001fe2000bf02070 */
[----:B-1----:R-:W-:-:S12]  /*4d60*/  IMAD.U32 R0, RZ, RZ, UR7 ;  /* 0x00000007ff007e24 */ /* 0x002fd8000f8e00ff */
[----:B------:R2:W-:Y:S01]  /*4d70*/  @P0 ATOMS.AND RZ, [UR6], R0 ;  /* 0x00000000ffff098c */ /* 0x0005e2000a800006 */
[----:B------:R-:W-:Y:S05]  /*4d80*/  BRA `(.L_x_13) ;  /* 0x0000000000147947 */ /* 0x000fea0003800000 */
.L_x_15:
[----:B------:R-:W-:-:S07]  /*4d90*/  MOV R2, 0x4db0 ;  /* 0x00004db000027802 */ /* 0x000fce0000000f00 */
[----:B------:R-:W-:Y:S05]  /*4da0*/  CALL.REL.NOINC `($__internal_0_$__cuda_sm10x_tcgen05_guardrail_trap_col_being_dealloced_not_returned_by_alloc) ;  /* 0x00000000002c7944 */ /* 0x000fea0003c00000 */
[----:B------:R-:W-:Y:S05]  /*4db0*/  BRA `(.L_x_13) ;  /* 0x0000000000087947 */ /* 0x000fea0003800000 */
.L_x_14:
[----:B------:R-:W-:-:S07]  /*4dc0*/  MOV R2, 0x4de0 ;  /* 0x00004de000027802 */ /* 0x000fce0000000f00 */
[----:B------:R-:W-:Y:S05]  /*4dd0*/  CALL.REL.NOINC `($__internal_2_$__cuda_sm10x_tcgen05_guardrail_trap_unallocated_columns_being_dealloced) ;  /* 0x0000000000387944 */ /* 0x000fea0003c00000 */
.L_x_13:
[----:B------:R-:W-:Y:S01]  /*4de0*/  NOP ;  /* 0x0000000000007918 */ /* 0x000fe20000000000 */
[----:B--2---:R-:W-:Y:S05]  /*4df0*/  EXIT ;  /* 0x000000000000794d */ /* 0x004fea0003800000 */
.L_x_8:
[----:B------:R-:W0:Y:S02]  /*4e00*/  SYNCS.PHASECHK.TRANS64.TRYWAIT P6, [UR15], R80 ;  /* 0x00000050ff0075a7 */ /* 0x000e2400080c110f */
[----:B0-----:R-:W-:Y:S05]  /*4e10*/  @!P6 BRA `(.L_x_8) ;  /* 0xfffffffc00f8e947 */ /* 0x001fea000383ffff */
[----:B------:R-:W-:Y:S05]  /*4e20*/  BRA `(.L_x_16) ;  /* 0xffffffe000907947 */ /* 0x000fea000383ffff */
.L_x_12:
[----:B------:R-:W1:Y:S02]  /*4e30*/  SYNCS.PHASECHK.TRANS64.TRYWAIT P0, [UR15], R4 ;  /* 0x00000004ff0075a7 */ /* 0x000e64000800110f */
[----:B-1----:R-:W-:Y:S05]  /*4e40*/  @!P0 BRA `(.L_x_12) ;  /* 0xfffffffc00f88947 */ /* 0x002fea000383ffff */
[----:B------:R-:W-:Y:S05]  /*4e50*/  BRA `(.L_x_11) ;  /* 0xffffffec00347947 */ /* 0x000fea000383ffff */
        .weak           $__internal_0_$__cuda_sm10x_tcgen05_guardrail_trap_col_being_dealloced_not_returned_by_alloc
        .type           $__internal_0_$__cuda_sm10x_tcgen05_guardrail_trap_col_being_dealloced_not_returned_by_alloc,@function
        .size           $__internal_0_$__cuda_sm10x_tcgen05_guardrail_trap_col_being_dealloced_not_returned_by_alloc,($__internal_1_$__cuda_sm10x_tcgen05_guardrail_trap_phase_invalid_during_alloc - $__internal_0_$__cuda_sm10x_tcgen05_guardrail_trap_col_being_dealloced_not_returned_by_alloc)
$__internal_0_$__cuda_sm10x_tcgen05_guardrail_trap_col_being_dealloced_not_returned_by_alloc:
[----:B------:R-:W-:Y:S05]  /*4e60*/  BPT.TRAP 0x1 ;  /* 0x000000040000795c */ /* 0x000fea0000300000 */
[----:B------:R-:W-:-:S04]  /*4e70*/  IMAD.MOV.U32 R3, RZ, RZ, 0x0 ;  /* 0x00000000ff037424 */ /* 0x000fc800078e00ff */
[----:B------:R-:W-:Y:S05]  /*4e80*/  RET.REL.NODEC R2 `(matmul_kernel) ;  /* 0xffffffb0025c7950 */ /* 0x000fea0003c3ffff */
        .weak           $__internal_1_$__cuda_sm10x_tcgen05_guardrail_trap_phase_invalid_during_alloc
        .type           $__internal_1_$__cuda_sm10x_tcgen05_guardrail_trap_phase_invalid_during_alloc,@function
        .size           $__internal_1_$__cuda_sm10x_tcgen05_guardrail_trap_phase_invalid_during_alloc,($__internal_2_$__cuda_sm10x_tcgen05_guardrail_trap_unallocated_columns_being_dealloced - $__internal_1_$__cuda_sm10x_tcgen05_guardrail_trap_phase_invalid_during_alloc)
$__internal_1_$__cuda_sm10x_tcgen05_guardrail_trap_phase_invalid_during_alloc:
[----:B------:R-:W-:Y:S05]  /*4e90*/  BPT.TRAP 0x1 ;  /* 0x000000040000795c */ /* 0x000fea0000300000 */
[----:B------:R-:W-:-:S04]  /*4ea0*/  IMAD.MOV.U32 R3, RZ, RZ, 0x0 ;  /* 0x00000000ff037424 */ /* 0x000fc800078e00ff */
[----:B------:R-:W-:Y:S05]  /*4eb0*/  RET.REL.NODEC R2 `(matmul_kernel) ;  /* 0xffffffb002507950 */ /* 0x000fea0003c3ffff */
        .weak           $__internal_2_$__cuda_sm10x_tcgen05_guardrail_trap_unallocated_columns_being_dealloced
        .type           $__internal_2_$__cuda_sm10x_tcgen05_guardrail_trap_unallocated_columns_being_dealloced,@function
        .size           $__internal_2_$__cuda_sm10x_tcgen05_guardrail_trap_unallocated_columns_being_dealloced,(.L_x_20 - $__internal_2_$__cuda_sm10x_tcgen05_guardrail_trap_unallocated_columns_being_dealloced)
$__internal_2_$__cuda_sm10x_tcgen05_guardrail_trap_unallocated_columns_being_dealloced:
[----:B------:R-:W-:Y:S05]  /*4ec0*/  BPT.TRAP 0x1 ;  /* 0x000000040000795c */ /* 0x000fea0000300000 */
[----:B------:R-:W-:-:S04]  /*4ed0*/  IMAD.MOV.U32 R3, RZ, RZ, 0x0 ;  /* 0x00000000ff037424 */ /* 0x000fc800078e00ff */
[----:B------:R-:W-:Y:S05]  /*4ee0*/  RET.REL.NODEC R2 `(matmul_kernel) ;  /* 0xffffffb002447950 */ /* 0x000fea0003c3ffff */
.L_x_17:
[----:B------:R-:W-:-:S00]  /*4ef0*/  BRA `(.L_x_17) ;  /* 0xfffffffc00fc7947 */ /* 0x000fc0000383ffff */
[----:B------:R-:W-:-:S00]  /*4f00*/  NOP ;  /* 0x0000000000007918 */ /* 0x000fc00000000000 */
[----:B------:R-:W-:-:S00]  /*4f10*/  NOP ;  /* 0x0000000000007918 */ /* 0x000fc00000000000 */
[----:B------:R-:W-:-:S00]  /*4f20*/  NOP ;  /* 0x0000000000007918 */ /* 0x000fc00000000000 */
[----:B------:R-:W-:-:S00]  /*4f30*/  NOP ;  /* 0x0000000000007918 */ /* 0x000fc00000000000 */
[----:B------:R-:W-:-:S00]  /*4f40*/  NOP ;  /* 0x0000000000007918 */ /* 0x000fc00000000000 */
[----:B------:R-:W-:-:S00]  /*4f50*/  NOP ;  /* 0x0000000000007918 */ /* 0x000fc00000000000 */
[----:B------:R-:W-:-:S00]  /*4f60*/  NOP ;  /* 0x0000000000007918 */ /* 0x000fc00000000000 */
[----:B------:R-:W-:-:S00]  /*4f70*/  NOP ;  /* 0x0000000000007918 */ /* 0x000fc00000000000 */
.L_x_20:


//--------------------- .nv.shared.matmul_kernel  --------------------------
	.section	.nv.shared.matmul_kernel,"aw",@nobits
	.sectionflags	@""
	.align	16
	.zero		1024


//--------------------- .nv.shared.reserved.0     --------------------------
	.section	.nv.shared.reserved.0,"aw",@nobits
	.align	8
	.weak		__nv_reservedSMEM_offset_0_alias
	.size		__nv_reservedSMEM_offset_0_alias, 0, 64
	.other		__nv_reservedSMEM_offset_0_alias,@"STO_CUDA_RESERVED_SHARED STV_DEFAULT"
__nv_reservedSMEM_offset_0_alias:
	.zero		0
.nv.shared.reserved.0:
	.zero		64
	.weak		__nv_reservedSMEM_allocation_phase
	.type		__nv_reservedSMEM_allocation_phase,@object
	.size		__nv_reservedSMEM_allocation_phase,(.L_0 - __nv_reservedSMEM_allocation_phase)
__nv_reservedSMEM_allocation_phase:
	.zero		1
.L_0:
	.zero		7
	.weak		__nv_reservedSMEM_devtool_atexit_pc
	.type		__nv_reservedSMEM_devtool_atexit_pc,@object
	.size		__nv_reservedSMEM_devtool_atexit_pc,(__nv_reservedSMEM_allocation_mask - __nv_reservedSMEM_devtool_atexit_pc)
__nv_reservedSMEM_devtool_atexit_pc:
	.zero		8
	.weak		__nv_reservedSMEM_allocation_mask
	.type		__nv_reservedSMEM_allocation_mask,@object
	.size		__nv_reservedSMEM_allocation_mask,(.L_2 - __nv_reservedSMEM_allocation_mask)
__nv_reservedSMEM_allocation_mask:
	.zero		4
.L_2:


//--------------------- .nv.constant0.matmul_kernel --------------------------
	.section	.nv.constant0.matmul_kernel,"a",@progbits
	.sectionflags	@""
	.align	4
.nv.constant0.matmul_kernel:
	.zero		976


//--------------------- SYMBOLS --------------------------

	.type		.nv.reservedSmem.offset0,@object
	.size		.nv.reservedSmem.offset0,0x4
	.type		.nv.reservedSmem.cap,@object
	.size		.nv.reservedSmem.cap,0x4
